//
// Generated by NVIDIA NVVM Compiler
//
// Compiler Build ID: CL-36424714
// Cuda compilation tools, release 13.0, V13.0.88
// Based on NVVM 20.0.0
//

.version 9.0
.target sm_100
.address_size 64

	// .globl	_Z15kernel_problem1iiiiP2QMS0_P3VelS2_PiPh
.func  (.param .align 16 .b8 func_retval0[16]) __internal_trig_reduction_slowpathd
(
	.param .b64 __internal_trig_reduction_slowpathd_param_0
)
;
.func  (.param .b64 func_retval0) __internal_accurate_pow
(
	.param .b64 __internal_accurate_pow_param_0
)
;
// _ZZ15kernel_problem1iiiiP2QMS0_P3VelS2_PiPhE2sm has been demoted
.global .align 8 .b8 __cudart_i2opi_d[144] = {8, 93, 141, 31, 177, 95, 251, 107, 234, 146, 82, 138, 247, 57, 7, 61, 123, 241, 229, 235, 199, 186, 39, 117, 45, 234, 95, 158, 102, 63, 70, 79, 183, 9, 203, 39, 207, 126, 54, 109, 31, 109, 10, 90, 139, 17, 47, 239, 15, 152, 5, 222, 255, 151, 248, 31, 59, 40, 249, 189, 139, 95, 132, 156, 244, 57, 83, 131, 57, 214, 145, 57, 65, 126, 95, 180, 38, 112, 156, 233, 132, 68, 187, 46, 245, 53, 130, 232, 62, 167, 41, 177, 28, 235, 29, 254, 28, 146, 209, 9, 234, 46, 73, 6, 224, 210, 77, 66, 58, 110, 36, 183, 97, 197, 187, 222, 171, 99, 81, 254, 65, 144, 67, 60, 153, 149, 98, 219, 192, 221, 52, 245, 209, 87, 39, 252, 41, 21, 68, 78, 110, 131, 249, 162};
.global .align 16 .b8 __cudart_sin_cos_coeffs[128] = {70, 210, 176, 44, 241, 229, 90, 190, 146, 227, 172, 105, 227, 29, 199, 62, 161, 98, 219, 25, 160, 1, 42, 191, 24, 8, 17, 17, 17, 17, 129, 63, 84, 85, 85, 85, 85, 85, 197, 191, 0, 0, 0, 0, 0, 0, 0, 0, 0, 0, 0, 0, 0, 0, 0, 0, 100, 129, 253, 32, 131, 255, 168, 189, 40, 133, 239, 193, 167, 238, 33, 62, 217, 230, 6, 142, 79, 126, 146, 190, 233, 188, 221, 25, 160, 1, 250, 62, 71, 93, 193, 22, 108, 193, 86, 191, 81, 85, 85, 85, 85, 85, 165, 63, 0, 0, 0, 0, 0, 0, 224, 191, 0, 0, 0, 0, 0, 0, 240, 63};

.visible .entry _Z15kernel_problem1iiiiP2QMS0_P3VelS2_PiPh(
	.param .u32 _Z15kernel_problem1iiiiP2QMS0_P3VelS2_PiPh_param_0,
	.param .u32 _Z15kernel_problem1iiiiP2QMS0_P3VelS2_PiPh_param_1,
	.param .u32 _Z15kernel_problem1iiiiP2QMS0_P3VelS2_PiPh_param_2,
	.param .u32 _Z15kernel_problem1iiiiP2QMS0_P3VelS2_PiPh_param_3,
	.param .u64 .ptr .align 1 _Z15kernel_problem1iiiiP2QMS0_P3VelS2_PiPh_param_4,
	.param .u64 .ptr .align 1 _Z15kernel_problem1iiiiP2QMS0_P3VelS2_PiPh_param_5,
	.param .u64 .ptr .align 1 _Z15kernel_problem1iiiiP2QMS0_P3VelS2_PiPh_param_6,
	.param .u64 .ptr .align 1 _Z15kernel_problem1iiiiP2QMS0_P3VelS2_PiPh_param_7,
	.param .u64 .ptr .align 1 _Z15kernel_problem1iiiiP2QMS0_P3VelS2_PiPh_param_8,
	.param .u64 .ptr .align 1 _Z15kernel_problem1iiiiP2QMS0_P3VelS2_PiPh_param_9
)
{
	.local .align 16 .b8 	__local_depot0[1024];
	.reg .b64 	%SP;
	.reg .b64 	%SPL;
	.reg .pred 	%p<166>;
	.reg .b32 	%r<227>;
	.reg .b64 	%rd<44>;
	.reg .b64 	%fd<262>;
	// demoted variable
	.shared .align 4 .b8 _ZZ15kernel_problem1iiiiP2QMS0_P3VelS2_PiPhE2sm[4224];
	mov.u64 	%SPL, __local_depot0;
	ld.param.u32 	%r29, [_Z15kernel_problem1iiiiP2QMS0_P3VelS2_PiPh_param_0];
	ld.param.u32 	%r30, [_Z15kernel_problem1iiiiP2QMS0_P3VelS2_PiPh_param_1];
	ld.param.u32 	%r31, [_Z15kernel_problem1iiiiP2QMS0_P3VelS2_PiPh_param_2];
	ld.param.u32 	%r32, [_Z15kernel_problem1iiiiP2QMS0_P3VelS2_PiPh_param_3];
	ld.param.u64 	%rd9, [_Z15kernel_problem1iiiiP2QMS0_P3VelS2_PiPh_param_4];
	ld.param.u64 	%rd8, [_Z15kernel_problem1iiiiP2QMS0_P3VelS2_PiPh_param_9];
	cvta.to.global.u64 	%rd1, %rd9;
	add.u64 	%rd2, %SPL, 0;
	mov.u32 	%r33, %ctaid.x;
	mov.u32 	%r34, %ntid.x;
	mul.lo.s32 	%r1, %r33, %r34;
	mov.u32 	%r2, %tid.x;
	add.s32 	%r3, %r1, %r2;
	setp.ge.s32 	%p3, %r3, %r30;
	@%p3 bra 	$L__BB0_2;
	mul.wide.s32 	%rd11, %r3, 32;
	add.s64 	%rd12, %rd1, %rd11;
	ld.global.f64 	%fd246, [%rd12];
	ld.global.f64 	%fd247, [%rd12+8];
	ld.global.f64 	%fd248, [%rd12+16];
$L__BB0_2:
	setp.ne.s32 	%p4, %r3, %r31;
	mov.u32 	%r4, %tid.y;
	setp.ne.s32 	%p5, %r4, 0;
	or.pred  	%p6, %p5, %p4;
	@%p6 bra 	$L__BB0_4;
	cvta.to.global.u64 	%rd13, %rd8;
	mul.wide.s32 	%rd14, %r32, 32;
	add.s64 	%rd15, %rd1, %rd14;
	ld.global.f64 	%fd40, [%rd15];
	sub.f64 	%fd41, %fd246, %fd40;
	ld.global.f64 	%fd42, [%rd15+8];
	sub.f64 	%fd43, %fd247, %fd42;
	ld.global.f64 	%fd44, [%rd15+16];
	sub.f64 	%fd45, %fd248, %fd44;
	ld.global.f64 	%fd46, [%rd13];
	mul.f64 	%fd47, %fd43, %fd43;
	fma.rn.f64 	%fd48, %fd41, %fd41, %fd47;
	fma.rn.f64 	%fd49, %fd45, %fd45, %fd48;
	min.f64 	%fd50, %fd46, %fd49;
	st.global.f64 	[%rd13], %fd50;
$L__BB0_4:
	shr.s32 	%r35, %r30, 31;
	shr.u32 	%r36, %r35, 27;
	add.s32 	%r37, %r30, %r36;
	shr.s32 	%r38, %r37, 5;
	and.b32  	%r39, %r37, -32;
	setp.lt.s32 	%p7, %r39, %r30;
	selp.u32 	%r40, 1, 0, %p7;
	add.s32 	%r5, %r38, %r40;
	setp.lt.s32 	%p8, %r5, 1;
	mov.f64 	%fd259, 0d0000000000000000;
	mov.f64 	%fd260, %fd259;
	mov.f64 	%fd261, %fd259;
	@%p8 bra 	$L__BB0_281;
	shl.b32 	%r6, %r30, 2;
	mul.lo.s32 	%r42, %r29, 60;
	cvt.rn.f64.s32 	%fd53, %r42;
	div.rn.f64 	%fd7, %fd53, 0d40B7700000000000;
	abs.f64 	%fd54, %fd7;
	setp.eq.f64 	%p9, %fd54, 0d7FF0000000000000;
	mul.f64 	%fd55, %fd7, 0d3FE45F306DC9C883;
	cvt.rni.s32.f64 	%r43, %fd55;
	cvt.rn.f64.s32 	%fd56, %r43;
	fma.rn.f64 	%fd57, %fd56, 0dBFF921FB54442D18, %fd7;
	fma.rn.f64 	%fd58, %fd56, 0dBC91A62633145C00, %fd57;
	fma.rn.f64 	%fd59, %fd56, 0dB97B839A252049C0, %fd58;
	setp.ltu.f64 	%p10, %fd54, 0d41E0000000000000;
	mov.f64 	%fd258, 0d0000000000000000;
	mul.rn.f64 	%fd60, %fd7, %fd258;
	mov.f64 	%fd61, 0d3FF8000000000000;
	{
	.reg .b32 %temp; 
	mov.b64 	{%temp, %r7}, %fd61;
	}
	and.b32  	%r44, %r7, 2146435072;
	setp.eq.s32 	%p11, %r44, 1073741824;
	and.b32  	%r45, %r7, 2147483647;
	setp.ne.s32 	%p12, %r45, 1071644672;
	and.pred  	%p1, %p11, %p12;
	or.pred  	%p2, %p9, %p10;
	selp.f64 	%fd8, %fd60, %fd59, %p9;
	selp.b32 	%r8, 0, %r43, %p9;
	neg.s32 	%r224, %r5;
	sub.s32 	%r46, %r4, %r1;
	sub.s32 	%r223, %r46, %r2;
	mov.b32 	%r221, 63;
	mov.u64 	%rd24, __cudart_sin_cos_coeffs;
	mov.u32 	%r222, %r4;
	mov.f64 	%fd257, %fd258;
	mov.f64 	%fd256, %fd258;
$L__BB0_6:
	add.s32 	%r47, %r221, -63;
	setp.ge.s32 	%p13, %r47, %r6;
	mul.wide.u32 	%rd16, %r47, 8;
	add.s64 	%rd3, %rd1, %rd16;
	@%p13 bra 	$L__BB0_8;
	ld.global.f64 	%fd62, [%rd3];
	st.local.f64 	[%rd2], %fd62;
$L__BB0_8:
	add.s32 	%r48, %r221, -62;
	setp.ge.s32 	%p14, %r48, %r6;
	@%p14 bra 	$L__BB0_10;
	ld.global.f64 	%fd63, [%rd3+8];
	st.local.f64 	[%rd2+8], %fd63;
$L__BB0_10:
	add.s32 	%r49, %r221, -61;
	setp.ge.s32 	%p15, %r49, %r6;
	@%p15 bra 	$L__BB0_12;
	ld.global.f64 	%fd64, [%rd3+16];
	st.local.f64 	[%rd2+16], %fd64;
$L__BB0_12:
	add.s32 	%r50, %r221, -60;
	setp.ge.s32 	%p16, %r50, %r6;
	@%p16 bra 	$L__BB0_14;
	ld.global.f64 	%fd65, [%rd3+24];
	st.local.f64 	[%rd2+24], %fd65;
$L__BB0_14:
	add.s32 	%r51, %r221, -59;
	setp.ge.s32 	%p17, %r51, %r6;
	@%p17 bra 	$L__BB0_16;
	ld.global.f64 	%fd66, [%rd3+32];
	st.local.f64 	[%rd2+32], %fd66;
$L__BB0_16:
	add.s32 	%r52, %r221, -58;
	setp.ge.s32 	%p18, %r52, %r6;
	@%p18 bra 	$L__BB0_18;
	ld.global.f64 	%fd67, [%rd3+40];
	st.local.f64 	[%rd2+40], %fd67;
$L__BB0_18:
	add.s32 	%r53, %r221, -57;
	setp.ge.s32 	%p19, %r53, %r6;
	@%p19 bra 	$L__BB0_20;
	ld.global.f64 	%fd68, [%rd3+48];
	st.local.f64 	[%rd2+48], %fd68;
$L__BB0_20:
	add.s32 	%r54, %r221, -56;
	setp.ge.s32 	%p20, %r54, %r6;
	@%p20 bra 	$L__BB0_22;
	ld.global.f64 	%fd69, [%rd3+56];
	st.local.f64 	[%rd2+56], %fd69;
$L__BB0_22:
	add.s32 	%r55, %r221, -55;
	setp.ge.s32 	%p21, %r55, %r6;
	@%p21 bra 	$L__BB0_24;
	ld.global.f64 	%fd70, [%rd3+64];
	st.local.f64 	[%rd2+64], %fd70;
$L__BB0_24:
	add.s32 	%r56, %r221, -54;
	setp.ge.s32 	%p22, %r56, %r6;
	@%p22 bra 	$L__BB0_26;
	ld.global.f64 	%fd71, [%rd3+72];
	st.local.f64 	[%rd2+72], %fd71;
$L__BB0_26:
	add.s32 	%r57, %r221, -53;
	setp.ge.s32 	%p23, %r57, %r6;
	@%p23 bra 	$L__BB0_28;
	ld.global.f64 	%fd72, [%rd3+80];
	st.local.f64 	[%rd2+80], %fd72;
$L__BB0_28:
	add.s32 	%r58, %r221, -52;
	setp.ge.s32 	%p24, %r58, %r6;
	@%p24 bra 	$L__BB0_30;
	ld.global.f64 	%fd73, [%rd3+88];
	st.local.f64 	[%rd2+88], %fd73;
$L__BB0_30:
	add.s32 	%r59, %r221, -51;
	setp.ge.s32 	%p25, %r59, %r6;
	@%p25 bra 	$L__BB0_32;
	ld.global.f64 	%fd74, [%rd3+96];
	st.local.f64 	[%rd2+96], %fd74;
$L__BB0_32:
	add.s32 	%r60, %r221, -50;
	setp.ge.s32 	%p26, %r60, %r6;
	@%p26 bra 	$L__BB0_34;
	ld.global.f64 	%fd75, [%rd3+104];
	st.local.f64 	[%rd2+104], %fd75;
$L__BB0_34:
	add.s32 	%r61, %r221, -49;
	setp.ge.s32 	%p27, %r61, %r6;
	@%p27 bra 	$L__BB0_36;
	ld.global.f64 	%fd76, [%rd3+112];
	st.local.f64 	[%rd2+112], %fd76;
$L__BB0_36:
	add.s32 	%r62, %r221, -48;
	setp.ge.s32 	%p28, %r62, %r6;
	@%p28 bra 	$L__BB0_38;
	ld.global.f64 	%fd77, [%rd3+120];
	st.local.f64 	[%rd2+120], %fd77;
$L__BB0_38:
	add.s32 	%r63, %r221, -47;
	setp.ge.s32 	%p29, %r63, %r6;
	@%p29 bra 	$L__BB0_40;
	ld.global.f64 	%fd78, [%rd3+128];
	st.local.f64 	[%rd2+128], %fd78;
$L__BB0_40:
	add.s32 	%r64, %r221, -46;
	setp.ge.s32 	%p30, %r64, %r6;
	@%p30 bra 	$L__BB0_42;
	ld.global.f64 	%fd79, [%rd3+136];
	st.local.f64 	[%rd2+136], %fd79;
$L__BB0_42:
	add.s32 	%r65, %r221, -45;
	setp.ge.s32 	%p31, %r65, %r6;
	@%p31 bra 	$L__BB0_44;
	ld.global.f64 	%fd80, [%rd3+144];
	st.local.f64 	[%rd2+144], %fd80;
$L__BB0_44:
	add.s32 	%r66, %r221, -44;
	setp.ge.s32 	%p32, %r66, %r6;
	@%p32 bra 	$L__BB0_46;
	ld.global.f64 	%fd81, [%rd3+152];
	st.local.f64 	[%rd2+152], %fd81;
$L__BB0_46:
	add.s32 	%r67, %r221, -43;
	setp.ge.s32 	%p33, %r67, %r6;
	@%p33 bra 	$L__BB0_48;
	ld.global.f64 	%fd82, [%rd3+160];
	st.local.f64 	[%rd2+160], %fd82;
$L__BB0_48:
	add.s32 	%r68, %r221, -42;
	setp.ge.s32 	%p34, %r68, %r6;
	@%p34 bra 	$L__BB0_50;
	ld.global.f64 	%fd83, [%rd3+168];
	st.local.f64 	[%rd2+168], %fd83;
$L__BB0_50:
	add.s32 	%r69, %r221, -41;
	setp.ge.s32 	%p35, %r69, %r6;
	@%p35 bra 	$L__BB0_52;
	ld.global.f64 	%fd84, [%rd3+176];
	st.local.f64 	[%rd2+176], %fd84;
$L__BB0_52:
	add.s32 	%r70, %r221, -40;
	setp.ge.s32 	%p36, %r70, %r6;
	@%p36 bra 	$L__BB0_54;
	ld.global.f64 	%fd85, [%rd3+184];
	st.local.f64 	[%rd2+184], %fd85;
$L__BB0_54:
	add.s32 	%r71, %r221, -39;
	setp.ge.s32 	%p37, %r71, %r6;
	@%p37 bra 	$L__BB0_56;
	ld.global.f64 	%fd86, [%rd3+192];
	st.local.f64 	[%rd2+192], %fd86;
$L__BB0_56:
	add.s32 	%r72, %r221, -38;
	setp.ge.s32 	%p38, %r72, %r6;
	@%p38 bra 	$L__BB0_58;
	ld.global.f64 	%fd87, [%rd3+200];
	st.local.f64 	[%rd2+200], %fd87;
$L__BB0_58:
	add.s32 	%r73, %r221, -37;
	setp.ge.s32 	%p39, %r73, %r6;
	@%p39 bra 	$L__BB0_60;
	ld.global.f64 	%fd88, [%rd3+208];
	st.local.f64 	[%rd2+208], %fd88;
$L__BB0_60:
	add.s32 	%r74, %r221, -36;
	setp.ge.s32 	%p40, %r74, %r6;
	@%p40 bra 	$L__BB0_62;
	ld.global.f64 	%fd89, [%rd3+216];
	st.local.f64 	[%rd2+216], %fd89;
$L__BB0_62:
	add.s32 	%r75, %r221, -35;
	setp.ge.s32 	%p41, %r75, %r6;
	@%p41 bra 	$L__BB0_64;
	ld.global.f64 	%fd90, [%rd3+224];
	st.local.f64 	[%rd2+224], %fd90;
$L__BB0_64:
	add.s32 	%r76, %r221, -34;
	setp.ge.s32 	%p42, %r76, %r6;
	@%p42 bra 	$L__BB0_66;
	ld.global.f64 	%fd91, [%rd3+232];
	st.local.f64 	[%rd2+232], %fd91;
$L__BB0_66:
	add.s32 	%r77, %r221, -33;
	setp.ge.s32 	%p43, %r77, %r6;
	@%p43 bra 	$L__BB0_68;
	ld.global.f64 	%fd92, [%rd3+240];
	st.local.f64 	[%rd2+240], %fd92;
$L__BB0_68:
	add.s32 	%r78, %r221, -32;
	setp.ge.s32 	%p44, %r78, %r6;
	@%p44 bra 	$L__BB0_70;
	ld.global.f64 	%fd93, [%rd3+248];
	st.local.f64 	[%rd2+248], %fd93;
$L__BB0_70:
	add.s32 	%r79, %r221, -31;
	setp.ge.s32 	%p45, %r79, %r6;
	@%p45 bra 	$L__BB0_72;
	ld.global.f64 	%fd94, [%rd3+256];
	st.local.f64 	[%rd2+256], %fd94;
$L__BB0_72:
	add.s32 	%r80, %r221, -30;
	setp.ge.s32 	%p46, %r80, %r6;
	@%p46 bra 	$L__BB0_74;
	ld.global.f64 	%fd95, [%rd3+264];
	st.local.f64 	[%rd2+264], %fd95;
$L__BB0_74:
	add.s32 	%r81, %r221, -29;
	setp.ge.s32 	%p47, %r81, %r6;
	@%p47 bra 	$L__BB0_76;
	ld.global.f64 	%fd96, [%rd3+272];
	st.local.f64 	[%rd2+272], %fd96;
$L__BB0_76:
	add.s32 	%r82, %r221, -28;
	setp.ge.s32 	%p48, %r82, %r6;
	@%p48 bra 	$L__BB0_78;
	ld.global.f64 	%fd97, [%rd3+280];
	st.local.f64 	[%rd2+280], %fd97;
$L__BB0_78:
	add.s32 	%r83, %r221, -27;
	setp.ge.s32 	%p49, %r83, %r6;
	@%p49 bra 	$L__BB0_80;
	ld.global.f64 	%fd98, [%rd3+288];
	st.local.f64 	[%rd2+288], %fd98;
$L__BB0_80:
	add.s32 	%r84, %r221, -26;
	setp.ge.s32 	%p50, %r84, %r6;
	@%p50 bra 	$L__BB0_82;
	ld.global.f64 	%fd99, [%rd3+296];
	st.local.f64 	[%rd2+296], %fd99;
$L__BB0_82:
	add.s32 	%r85, %r221, -25;
	setp.ge.s32 	%p51, %r85, %r6;
	@%p51 bra 	$L__BB0_84;
	ld.global.f64 	%fd100, [%rd3+304];
	st.local.f64 	[%rd2+304], %fd100;
$L__BB0_84:
	add.s32 	%r86, %r221, -24;
	setp.ge.s32 	%p52, %r86, %r6;
	@%p52 bra 	$L__BB0_86;
	ld.global.f64 	%fd101, [%rd3+312];
	st.local.f64 	[%rd2+312], %fd101;
$L__BB0_86:
	add.s32 	%r87, %r221, -23;
	setp.ge.s32 	%p53, %r87, %r6;
	@%p53 bra 	$L__BB0_88;
	ld.global.f64 	%fd102, [%rd3+320];
	st.local.f64 	[%rd2+320], %fd102;
$L__BB0_88:
	add.s32 	%r88, %r221, -22;
	setp.ge.s32 	%p54, %r88, %r6;
	@%p54 bra 	$L__BB0_90;
	ld.global.f64 	%fd103, [%rd3+328];
	st.local.f64 	[%rd2+328], %fd103;
$L__BB0_90:
	add.s32 	%r89, %r221, -21;
	setp.ge.s32 	%p55, %r89, %r6;
	@%p55 bra 	$L__BB0_92;
	ld.global.f64 	%fd104, [%rd3+336];
	st.local.f64 	[%rd2+336], %fd104;
$L__BB0_92:
	add.s32 	%r90, %r221, -20;
	setp.ge.s32 	%p56, %r90, %r6;
	@%p56 bra 	$L__BB0_94;
	ld.global.f64 	%fd105, [%rd3+344];
	st.local.f64 	[%rd2+344], %fd105;
$L__BB0_94:
	add.s32 	%r91, %r221, -19;
	setp.ge.s32 	%p57, %r91, %r6;
	@%p57 bra 	$L__BB0_96;
	ld.global.f64 	%fd106, [%rd3+352];
	st.local.f64 	[%rd2+352], %fd106;
$L__BB0_96:
	add.s32 	%r92, %r221, -18;
	setp.ge.s32 	%p58, %r92, %r6;
	@%p58 bra 	$L__BB0_98;
	ld.global.f64 	%fd107, [%rd3+360];
	st.local.f64 	[%rd2+360], %fd107;
$L__BB0_98:
	add.s32 	%r93, %r221, -17;
	setp.ge.s32 	%p59, %r93, %r6;
	@%p59 bra 	$L__BB0_100;
	ld.global.f64 	%fd108, [%rd3+368];
	st.local.f64 	[%rd2+368], %fd108;
$L__BB0_100:
	add.s32 	%r94, %r221, -16;
	setp.ge.s32 	%p60, %r94, %r6;
	@%p60 bra 	$L__BB0_102;
	ld.global.f64 	%fd109, [%rd3+376];
	st.local.f64 	[%rd2+376], %fd109;
$L__BB0_102:
	add.s32 	%r95, %r221, -15;
	setp.ge.s32 	%p61, %r95, %r6;
	@%p61 bra 	$L__BB0_104;
	ld.global.f64 	%fd110, [%rd3+384];
	st.local.f64 	[%rd2+384], %fd110;
$L__BB0_104:
	add.s32 	%r96, %r221, -14;
	setp.ge.s32 	%p62, %r96, %r6;
	@%p62 bra 	$L__BB0_106;
	ld.global.f64 	%fd111, [%rd3+392];
	st.local.f64 	[%rd2+392], %fd111;
$L__BB0_106:
	add.s32 	%r97, %r221, -13;
	setp.ge.s32 	%p63, %r97, %r6;
	@%p63 bra 	$L__BB0_108;
	ld.global.f64 	%fd112, [%rd3+400];
	st.local.f64 	[%rd2+400], %fd112;
$L__BB0_108:
	add.s32 	%r98, %r221, -12;
	setp.ge.s32 	%p64, %r98, %r6;
	@%p64 bra 	$L__BB0_110;
	ld.global.f64 	%fd113, [%rd3+408];
	st.local.f64 	[%rd2+408], %fd113;
$L__BB0_110:
	add.s32 	%r99, %r221, -11;
	setp.ge.s32 	%p65, %r99, %r6;
	@%p65 bra 	$L__BB0_112;
	ld.global.f64 	%fd114, [%rd3+416];
	st.local.f64 	[%rd2+416], %fd114;
$L__BB0_112:
	add.s32 	%r100, %r221, -10;
	setp.ge.s32 	%p66, %r100, %r6;
	@%p66 bra 	$L__BB0_114;
	ld.global.f64 	%fd115, [%rd3+424];
	st.local.f64 	[%rd2+424], %fd115;
$L__BB0_114:
	add.s32 	%r101, %r221, -9;
	setp.ge.s32 	%p67, %r101, %r6;
	@%p67 bra 	$L__BB0_116;
	ld.global.f64 	%fd116, [%rd3+432];
	st.local.f64 	[%rd2+432], %fd116;
$L__BB0_116:
	add.s32 	%r102, %r221, -8;
	setp.ge.s32 	%p68, %r102, %r6;
	@%p68 bra 	$L__BB0_118;
	ld.global.f64 	%fd117, [%rd3+440];
	st.local.f64 	[%rd2+440], %fd117;
$L__BB0_118:
	add.s32 	%r103, %r221, -7;
	setp.ge.s32 	%p69, %r103, %r6;
	@%p69 bra 	$L__BB0_120;
	ld.global.f64 	%fd118, [%rd3+448];
	st.local.f64 	[%rd2+448], %fd118;
$L__BB0_120:
	add.s32 	%r104, %r221, -6;
	setp.ge.s32 	%p70, %r104, %r6;
	@%p70 bra 	$L__BB0_122;
	ld.global.f64 	%fd119, [%rd3+456];
	st.local.f64 	[%rd2+456], %fd119;
$L__BB0_122:
	add.s32 	%r105, %r221, -5;
	setp.ge.s32 	%p71, %r105, %r6;
	@%p71 bra 	$L__BB0_124;
	ld.global.f64 	%fd120, [%rd3+464];
	st.local.f64 	[%rd2+464], %fd120;
$L__BB0_124:
	add.s32 	%r106, %r221, -4;
	setp.ge.s32 	%p72, %r106, %r6;
	@%p72 bra 	$L__BB0_126;
	ld.global.f64 	%fd121, [%rd3+472];
	st.local.f64 	[%rd2+472], %fd121;
$L__BB0_126:
	add.s32 	%r107, %r221, -3;
	setp.ge.s32 	%p73, %r107, %r6;
	@%p73 bra 	$L__BB0_128;
	ld.global.f64 	%fd122, [%rd3+480];
	st.local.f64 	[%rd2+480], %fd122;
$L__BB0_128:
	add.s32 	%r108, %r221, -2;
	setp.ge.s32 	%p74, %r108, %r6;
	@%p74 bra 	$L__BB0_130;
	ld.global.f64 	%fd123, [%rd3+488];
	st.local.f64 	[%rd2+488], %fd123;
$L__BB0_130:
	add.s32 	%r109, %r221, -1;
	setp.ge.s32 	%p75, %r109, %r6;
	@%p75 bra 	$L__BB0_132;
	ld.global.f64 	%fd124, [%rd3+496];
	st.local.f64 	[%rd2+496], %fd124;
$L__BB0_132:
	setp.ge.s32 	%p76, %r221, %r6;
	@%p76 bra 	$L__BB0_134;
	ld.global.f64 	%fd125, [%rd3+504];
	st.local.f64 	[%rd2+504], %fd125;
$L__BB0_134:
	add.s32 	%r110, %r221, 1;
	setp.ge.s32 	%p77, %r110, %r6;
	@%p77 bra 	$L__BB0_136;
	ld.global.f64 	%fd126, [%rd3+512];
	st.local.f64 	[%rd2+512], %fd126;
$L__BB0_136:
	add.s32 	%r111, %r221, 2;
	setp.ge.s32 	%p78, %r111, %r6;
	@%p78 bra 	$L__BB0_138;
	ld.global.f64 	%fd127, [%rd3+520];
	st.local.f64 	[%rd2+520], %fd127;
$L__BB0_138:
	add.s32 	%r112, %r221, 3;
	setp.ge.s32 	%p79, %r112, %r6;
	@%p79 bra 	$L__BB0_140;
	ld.global.f64 	%fd128, [%rd3+528];
	st.local.f64 	[%rd2+528], %fd128;
$L__BB0_140:
	add.s32 	%r113, %r221, 4;
	setp.ge.s32 	%p80, %r113, %r6;
	@%p80 bra 	$L__BB0_142;
	ld.global.f64 	%fd129, [%rd3+536];
	st.local.f64 	[%rd2+536], %fd129;
$L__BB0_142:
	add.s32 	%r114, %r221, 5;
	setp.ge.s32 	%p81, %r114, %r6;
	@%p81 bra 	$L__BB0_144;
	ld.global.f64 	%fd130, [%rd3+544];
	st.local.f64 	[%rd2+544], %fd130;
$L__BB0_144:
	add.s32 	%r115, %r221, 6;
	setp.ge.s32 	%p82, %r115, %r6;
	@%p82 bra 	$L__BB0_146;
	ld.global.f64 	%fd131, [%rd3+552];
	st.local.f64 	[%rd2+552], %fd131;
$L__BB0_146:
	add.s32 	%r116, %r221, 7;
	setp.ge.s32 	%p83, %r116, %r6;
	@%p83 bra 	$L__BB0_148;
	ld.global.f64 	%fd132, [%rd3+560];
	st.local.f64 	[%rd2+560], %fd132;
$L__BB0_148:
	add.s32 	%r117, %r221, 8;
	setp.ge.s32 	%p84, %r117, %r6;
	@%p84 bra 	$L__BB0_150;
	ld.global.f64 	%fd133, [%rd3+568];
	st.local.f64 	[%rd2+568], %fd133;
$L__BB0_150:
	add.s32 	%r118, %r221, 9;
	setp.ge.s32 	%p85, %r118, %r6;
	@%p85 bra 	$L__BB0_152;
	ld.global.f64 	%fd134, [%rd3+576];
	st.local.f64 	[%rd2+576], %fd134;
$L__BB0_152:
	add.s32 	%r119, %r221, 10;
	setp.ge.s32 	%p86, %r119, %r6;
	@%p86 bra 	$L__BB0_154;
	ld.global.f64 	%fd135, [%rd3+584];
	st.local.f64 	[%rd2+584], %fd135;
$L__BB0_154:
	add.s32 	%r120, %r221, 11;
	setp.ge.s32 	%p87, %r120, %r6;
	@%p87 bra 	$L__BB0_156;
	ld.global.f64 	%fd136, [%rd3+592];
	st.local.f64 	[%rd2+592], %fd136;
$L__BB0_156:
	add.s32 	%r121, %r221, 12;
	setp.ge.s32 	%p88, %r121, %r6;
	@%p88 bra 	$L__BB0_158;
	ld.global.f64 	%fd137, [%rd3+600];
	st.local.f64 	[%rd2+600], %fd137;
$L__BB0_158:
	add.s32 	%r122, %r221, 13;
	setp.ge.s32 	%p89, %r122, %r6;
	@%p89 bra 	$L__BB0_160;
	ld.global.f64 	%fd138, [%rd3+608];
	st.local.f64 	[%rd2+608], %fd138;
$L__BB0_160:
	add.s32 	%r123, %r221, 14;
	setp.ge.s32 	%p90, %r123, %r6;
	@%p90 bra 	$L__BB0_162;
	ld.global.f64 	%fd139, [%rd3+616];
	st.local.f64 	[%rd2+616], %fd139;
$L__BB0_162:
	add.s32 	%r124, %r221, 15;
	setp.ge.s32 	%p91, %r124, %r6;
	@%p91 bra 	$L__BB0_164;
	ld.global.f64 	%fd140, [%rd3+624];
	st.local.f64 	[%rd2+624], %fd140;
$L__BB0_164:
	add.s32 	%r125, %r221, 16;
	setp.ge.s32 	%p92, %r125, %r6;
	@%p92 bra 	$L__BB0_166;
	ld.global.f64 	%fd141, [%rd3+632];
	st.local.f64 	[%rd2+632], %fd141;
$L__BB0_166:
	add.s32 	%r126, %r221, 17;
	setp.ge.s32 	%p93, %r126, %r6;
	@%p93 bra 	$L__BB0_168;
	ld.global.f64 	%fd142, [%rd3+640];
	st.local.f64 	[%rd2+640], %fd142;
$L__BB0_168:
	add.s32 	%r127, %r221, 18;
	setp.ge.s32 	%p94, %r127, %r6;
	@%p94 bra 	$L__BB0_170;
	ld.global.f64 	%fd143, [%rd3+648];
	st.local.f64 	[%rd2+648], %fd143;
$L__BB0_170:
	add.s32 	%r128, %r221, 19;
	setp.ge.s32 	%p95, %r128, %r6;
	@%p95 bra 	$L__BB0_172;
	ld.global.f64 	%fd144, [%rd3+656];
	st.local.f64 	[%rd2+656], %fd144;
$L__BB0_172:
	add.s32 	%r129, %r221, 20;
	setp.ge.s32 	%p96, %r129, %r6;
	@%p96 bra 	$L__BB0_174;
	ld.global.f64 	%fd145, [%rd3+664];
	st.local.f64 	[%rd2+664], %fd145;
$L__BB0_174:
	add.s32 	%r130, %r221, 21;
	setp.ge.s32 	%p97, %r130, %r6;
	@%p97 bra 	$L__BB0_176;
	ld.global.f64 	%fd146, [%rd3+672];
	st.local.f64 	[%rd2+672], %fd146;
$L__BB0_176:
	add.s32 	%r131, %r221, 22;
	setp.ge.s32 	%p98, %r131, %r6;
	@%p98 bra 	$L__BB0_178;
	ld.global.f64 	%fd147, [%rd3+680];
	st.local.f64 	[%rd2+680], %fd147;
$L__BB0_178:
	add.s32 	%r132, %r221, 23;
	setp.ge.s32 	%p99, %r132, %r6;
	@%p99 bra 	$L__BB0_180;
	ld.global.f64 	%fd148, [%rd3+688];
	st.local.f64 	[%rd2+688], %fd148;
$L__BB0_180:
	add.s32 	%r133, %r221, 24;
	setp.ge.s32 	%p100, %r133, %r6;
	@%p100 bra 	$L__BB0_182;
	ld.global.f64 	%fd149, [%rd3+696];
	st.local.f64 	[%rd2+696], %fd149;
$L__BB0_182:
	add.s32 	%r134, %r221, 25;
	setp.ge.s32 	%p101, %r134, %r6;
	@%p101 bra 	$L__BB0_184;
	ld.global.f64 	%fd150, [%rd3+704];
	st.local.f64 	[%rd2+704], %fd150;
$L__BB0_184:
	add.s32 	%r135, %r221, 26;
	setp.ge.s32 	%p102, %r135, %r6;
	@%p102 bra 	$L__BB0_186;
	ld.global.f64 	%fd151, [%rd3+712];
	st.local.f64 	[%rd2+712], %fd151;
$L__BB0_186:
	add.s32 	%r136, %r221, 27;
	setp.ge.s32 	%p103, %r136, %r6;
	@%p103 bra 	$L__BB0_188;
	ld.global.f64 	%fd152, [%rd3+720];
	st.local.f64 	[%rd2+720], %fd152;
$L__BB0_188:
	add.s32 	%r137, %r221, 28;
	setp.ge.s32 	%p104, %r137, %r6;
	@%p104 bra 	$L__BB0_190;
	ld.global.f64 	%fd153, [%rd3+728];
	st.local.f64 	[%rd2+728], %fd153;
$L__BB0_190:
	add.s32 	%r138, %r221, 29;
	setp.ge.s32 	%p105, %r138, %r6;
	@%p105 bra 	$L__BB0_192;
	ld.global.f64 	%fd154, [%rd3+736];
	st.local.f64 	[%rd2+736], %fd154;
$L__BB0_192:
	add.s32 	%r139, %r221, 30;
	setp.ge.s32 	%p106, %r139, %r6;
	@%p106 bra 	$L__BB0_194;
	ld.global.f64 	%fd155, [%rd3+744];
	st.local.f64 	[%rd2+744], %fd155;
$L__BB0_194:
	add.s32 	%r140, %r221, 31;
	setp.ge.s32 	%p107, %r140, %r6;
	@%p107 bra 	$L__BB0_196;
	ld.global.f64 	%fd156, [%rd3+752];
	st.local.f64 	[%rd2+752], %fd156;
$L__BB0_196:
	add.s32 	%r141, %r221, 32;
	setp.ge.s32 	%p108, %r141, %r6;
	@%p108 bra 	$L__BB0_198;
	ld.global.f64 	%fd157, [%rd3+760];
	st.local.f64 	[%rd2+760], %fd157;
$L__BB0_198:
	add.s32 	%r142, %r221, 33;
	setp.ge.s32 	%p109, %r142, %r6;
	@%p109 bra 	$L__BB0_200;
	ld.global.f64 	%fd158, [%rd3+768];
	st.local.f64 	[%rd2+768], %fd158;
$L__BB0_200:
	add.s32 	%r143, %r221, 34;
	setp.ge.s32 	%p110, %r143, %r6;
	@%p110 bra 	$L__BB0_202;
	ld.global.f64 	%fd159, [%rd3+776];
	st.local.f64 	[%rd2+776], %fd159;
$L__BB0_202:
	add.s32 	%r144, %r221, 35;
	setp.ge.s32 	%p111, %r144, %r6;
	@%p111 bra 	$L__BB0_204;
	ld.global.f64 	%fd160, [%rd3+784];
	st.local.f64 	[%rd2+784], %fd160;
$L__BB0_204:
	add.s32 	%r145, %r221, 36;
	setp.ge.s32 	%p112, %r145, %r6;
	@%p112 bra 	$L__BB0_206;
	ld.global.f64 	%fd161, [%rd3+792];
	st.local.f64 	[%rd2+792], %fd161;
$L__BB0_206:
	add.s32 	%r146, %r221, 37;
	setp.ge.s32 	%p113, %r146, %r6;
	@%p113 bra 	$L__BB0_208;
	ld.global.f64 	%fd162, [%rd3+800];
	st.local.f64 	[%rd2+800], %fd162;
$L__BB0_208:
	add.s32 	%r147, %r221, 38;
	setp.ge.s32 	%p114, %r147, %r6;
	@%p114 bra 	$L__BB0_210;
	ld.global.f64 	%fd163, [%rd3+808];
	st.local.f64 	[%rd2+808], %fd163;
$L__BB0_210:
	add.s32 	%r148, %r221, 39;
	setp.ge.s32 	%p115, %r148, %r6;
	@%p115 bra 	$L__BB0_212;
	ld.global.f64 	%fd164, [%rd3+816];
	st.local.f64 	[%rd2+816], %fd164;
$L__BB0_212:
	add.s32 	%r149, %r221, 40;
	setp.ge.s32 	%p116, %r149, %r6;
	@%p116 bra 	$L__BB0_214;
	ld.global.f64 	%fd165, [%rd3+824];
	st.local.f64 	[%rd2+824], %fd165;
$L__BB0_214:
	add.s32 	%r150, %r221, 41;
	setp.ge.s32 	%p117, %r150, %r6;
	@%p117 bra 	$L__BB0_216;
	ld.global.f64 	%fd166, [%rd3+832];
	st.local.f64 	[%rd2+832], %fd166;
$L__BB0_216:
	add.s32 	%r151, %r221, 42;
	setp.ge.s32 	%p118, %r151, %r6;
	@%p118 bra 	$L__BB0_218;
	ld.global.f64 	%fd167, [%rd3+840];
	st.local.f64 	[%rd2+840], %fd167;
$L__BB0_218:
	add.s32 	%r152, %r221, 43;
	setp.ge.s32 	%p119, %r152, %r6;
	@%p119 bra 	$L__BB0_220;
	ld.global.f64 	%fd168, [%rd3+848];
	st.local.f64 	[%rd2+848], %fd168;
$L__BB0_220:
	add.s32 	%r153, %r221, 44;
	setp.ge.s32 	%p120, %r153, %r6;
	@%p120 bra 	$L__BB0_222;
	ld.global.f64 	%fd169, [%rd3+856];
	st.local.f64 	[%rd2+856], %fd169;
$L__BB0_222:
	add.s32 	%r154, %r221, 45;
	setp.ge.s32 	%p121, %r154, %r6;
	@%p121 bra 	$L__BB0_224;
	ld.global.f64 	%fd170, [%rd3+864];
	st.local.f64 	[%rd2+864], %fd170;
$L__BB0_224:
	add.s32 	%r155, %r221, 46;
	setp.ge.s32 	%p122, %r155, %r6;
	@%p122 bra 	$L__BB0_226;
	ld.global.f64 	%fd171, [%rd3+872];
	st.local.f64 	[%rd2+872], %fd171;
$L__BB0_226:
	add.s32 	%r156, %r221, 47;
	setp.ge.s32 	%p123, %r156, %r6;
	@%p123 bra 	$L__BB0_228;
	ld.global.f64 	%fd172, [%rd3+880];
	st.local.f64 	[%rd2+880], %fd172;
$L__BB0_228:
	add.s32 	%r157, %r221, 48;
	setp.ge.s32 	%p124, %r157, %r6;
	@%p124 bra 	$L__BB0_230;
	ld.global.f64 	%fd173, [%rd3+888];
	st.local.f64 	[%rd2+888], %fd173;
$L__BB0_230:
	add.s32 	%r158, %r221, 49;
	setp.ge.s32 	%p125, %r158, %r6;
	@%p125 bra 	$L__BB0_232;
	ld.global.f64 	%fd174, [%rd3+896];
	st.local.f64 	[%rd2+896], %fd174;
$L__BB0_232:
	add.s32 	%r159, %r221, 50;
	setp.ge.s32 	%p126, %r159, %r6;
	@%p126 bra 	$L__BB0_234;
	ld.global.f64 	%fd175, [%rd3+904];
	st.local.f64 	[%rd2+904], %fd175;
$L__BB0_234:
	add.s32 	%r160, %r221, 51;
	setp.ge.s32 	%p127, %r160, %r6;
	@%p127 bra 	$L__BB0_236;
	ld.global.f64 	%fd176, [%rd3+912];
	st.local.f64 	[%rd2+912], %fd176;
$L__BB0_236:
	add.s32 	%r161, %r221, 52;
	setp.ge.s32 	%p128, %r161, %r6;
	@%p128 bra 	$L__BB0_238;
	ld.global.f64 	%fd177, [%rd3+920];
	st.local.f64 	[%rd2+920], %fd177;
$L__BB0_238:
	add.s32 	%r162, %r221, 53;
	setp.ge.s32 	%p129, %r162, %r6;
	@%p129 bra 	$L__BB0_240;
	ld.global.f64 	%fd178, [%rd3+928];
	st.local.f64 	[%rd2+928], %fd178;
$L__BB0_240:
	add.s32 	%r163, %r221, 54;
	setp.ge.s32 	%p130, %r163, %r6;
	@%p130 bra 	$L__BB0_242;
	ld.global.f64 	%fd179, [%rd3+936];
	st.local.f64 	[%rd2+936], %fd179;
$L__BB0_242:
	add.s32 	%r164, %r221, 55;
	setp.ge.s32 	%p131, %r164, %r6;
	@%p131 bra 	$L__BB0_244;
	ld.global.f64 	%fd180, [%rd3+944];
	st.local.f64 	[%rd2+944], %fd180;
$L__BB0_244:
	add.s32 	%r165, %r221, 56;
	setp.ge.s32 	%p132, %r165, %r6;
	@%p132 bra 	$L__BB0_246;
	ld.global.f64 	%fd181, [%rd3+952];
	st.local.f64 	[%rd2+952], %fd181;
$L__BB0_246:
	add.s32 	%r166, %r221, 57;
	setp.ge.s32 	%p133, %r166, %r6;
	@%p133 bra 	$L__BB0_248;
	ld.global.f64 	%fd182, [%rd3+960];
	st.local.f64 	[%rd2+960], %fd182;
$L__BB0_248:
	add.s32 	%r167, %r221, 58;
	setp.ge.s32 	%p134, %r167, %r6;
	@%p134 bra 	$L__BB0_250;
	ld.global.f64 	%fd183, [%rd3+968];
	st.local.f64 	[%rd2+968], %fd183;
$L__BB0_250:
	add.s32 	%r168, %r221, 59;
	setp.ge.s32 	%p135, %r168, %r6;
	@%p135 bra 	$L__BB0_252;
	ld.global.f64 	%fd184, [%rd3+976];
	st.local.f64 	[%rd2+976], %fd184;
$L__BB0_252:
	add.s32 	%r169, %r221, 60;
	setp.ge.s32 	%p136, %r169, %r6;
	@%p136 bra 	$L__BB0_254;
	ld.global.f64 	%fd185, [%rd3+984];
	st.local.f64 	[%rd2+984], %fd185;
$L__BB0_254:
	add.s32 	%r170, %r221, 61;
	setp.ge.s32 	%p137, %r170, %r6;
	@%p137 bra 	$L__BB0_256;
	ld.global.f64 	%fd186, [%rd3+992];
	st.local.f64 	[%rd2+992], %fd186;
$L__BB0_256:
	add.s32 	%r171, %r221, 62;
	setp.ge.s32 	%p138, %r171, %r6;
	@%p138 bra 	$L__BB0_258;
	ld.global.f64 	%fd187, [%rd3+1000];
	st.local.f64 	[%rd2+1000], %fd187;
$L__BB0_258:
	add.s32 	%r172, %r221, 63;
	setp.ge.s32 	%p139, %r172, %r6;
	@%p139 bra 	$L__BB0_260;
	ld.global.f64 	%fd188, [%rd3+1008];
	st.local.f64 	[%rd2+1008], %fd188;
$L__BB0_260:
	add.s32 	%r173, %r221, 64;
	setp.ge.s32 	%p140, %r173, %r6;
	@%p140 bra 	$L__BB0_262;
	ld.global.f64 	%fd189, [%rd3+1016];
	st.local.f64 	[%rd2+1016], %fd189;
$L__BB0_262:
	shl.b32 	%r174, %r4, 2;
	mov.u32 	%r175, _ZZ15kernel_problem1iiiiP2QMS0_P3VelS2_PiPhE2sm;
	add.s32 	%r176, %r175, %r174;
	add.s32 	%r15, %r176, 1024;
	setp.ne.s32 	%p141, %r2, 0;
	@%p141 bra 	$L__BB0_265;
	setp.ge.s32 	%p142, %r222, %r30;
	@%p142 bra 	$L__BB0_265;
	ld.param.u64 	%rd43, [_Z15kernel_problem1iiiiP2QMS0_P3VelS2_PiPh_param_8];
	cvta.to.global.u64 	%rd17, %rd43;
	mul.wide.u32 	%rd18, %r222, 4;
	add.s64 	%rd19, %rd17, %rd18;
	ld.global.u32 	%r177, [%rd19];
	st.shared.u32 	[%r15], %r177;
$L__BB0_265:
	bar.sync 	0;
	setp.eq.s32 	%p143, %r223, 0;
	setp.ge.s32 	%p144, %r222, %r30;
	or.pred  	%p145, %p143, %p144;
	@%p145 bra 	$L__BB0_279;
	mul.wide.u32 	%rd20, %r174, 8;
	add.s64 	%rd21, %rd2, %rd20;
	ld.local.f64 	%fd253, [%rd21+24];
	ld.shared.u32 	%r179, [%r15];
	setp.ne.s32 	%p146, %r179, 1;
	@%p146 bra 	$L__BB0_270;
	mov.f64 	%fd252, %fd8;
	mov.u32 	%r225, %r8;
	@%p2 bra 	$L__BB0_269;
	{ // callseq 0, 0
	.param .b64 param0;
	st.param.f64 	[param0], %fd7;
	.param .align 16 .b8 retval0[16];
	call.uni (retval0), 
	__internal_trig_reduction_slowpathd, 
	(
	param0
	);
	ld.param.f64 	%fd252, [retval0];
	ld.param.b32 	%r225, [retval0+8];
	} // callseq 0
$L__BB0_269:
	shl.b32 	%r181, %r225, 6;
	cvt.u64.u32 	%rd22, %r181;
	and.b64  	%rd23, %rd22, 64;
	add.s64 	%rd25, %rd24, %rd23;
	mul.rn.f64 	%fd191, %fd252, %fd252;
	and.b32  	%r182, %r225, 1;
	setp.eq.b32 	%p147, %r182, 1;
	selp.f64 	%fd192, 0dBDA8FF8320FD8164, 0d3DE5DB65F9785EBA, %p147;
	ld.global.nc.v2.f64 	{%fd193, %fd194}, [%rd25];
	fma.rn.f64 	%fd195, %fd192, %fd191, %fd193;
	fma.rn.f64 	%fd196, %fd195, %fd191, %fd194;
	ld.global.nc.v2.f64 	{%fd197, %fd198}, [%rd25+16];
	fma.rn.f64 	%fd199, %fd196, %fd191, %fd197;
	fma.rn.f64 	%fd200, %fd199, %fd191, %fd198;
	ld.global.nc.v2.f64 	{%fd201, %fd202}, [%rd25+32];
	fma.rn.f64 	%fd203, %fd200, %fd191, %fd201;
	fma.rn.f64 	%fd204, %fd203, %fd191, %fd202;
	fma.rn.f64 	%fd205, %fd204, %fd252, %fd252;
	fma.rn.f64 	%fd206, %fd204, %fd191, 0d3FF0000000000000;
	selp.f64 	%fd207, %fd206, %fd205, %p147;
	and.b32  	%r183, %r225, 2;
	setp.eq.s32 	%p148, %r183, 0;
	mov.f64 	%fd208, 0d0000000000000000;
	sub.f64 	%fd209, %fd208, %fd207;
	selp.f64 	%fd210, %fd207, %fd209, %p148;
	abs.f64 	%fd211, %fd210;
	mul.f64 	%fd212, %fd253, 0d3FE0000000000000;
	fma.rn.f64 	%fd253, %fd212, %fd211, %fd253;
$L__BB0_270:
	shl.b32 	%r184, %r4, 2;
	mul.wide.u32 	%rd26, %r184, 8;
	add.s64 	%rd27, %rd2, %rd26;
	ld.local.v2.f64 	{%fd213, %fd214}, [%rd27];
	sub.f64 	%fd17, %fd213, %fd246;
	sub.f64 	%fd18, %fd214, %fd247;
	ld.local.f64 	%fd215, [%rd27+16];
	sub.f64 	%fd19, %fd215, %fd248;
	mul.f64 	%fd216, %fd18, %fd18;
	fma.rn.f64 	%fd217, %fd17, %fd17, %fd216;
	fma.rn.f64 	%fd218, %fd19, %fd19, %fd217;
	add.f64 	%fd20, %fd218, 0d3EB0C6F7A0B5ED8D;
	{
	.reg .b32 %temp; 
	mov.b64 	{%temp, %r18}, %fd20;
	}
	setp.neu.f64 	%p149, %fd20, 0d0000000000000000;
	@%p149 bra 	$L__BB0_272;
	setp.lt.s32 	%p151, %r7, 0;
	and.b32  	%r185, %r7, 2146435072;
	setp.eq.s32 	%p152, %r185, 1073741824;
	selp.b32 	%r186, %r18, 0, %p152;
	or.b32  	%r187, %r186, 2146435072;
	selp.b32 	%r188, %r187, %r186, %p151;
	mov.b32 	%r189, 0;
	mov.b64 	%fd255, {%r189, %r188};
	bra.uni 	$L__BB0_273;
$L__BB0_272:
	abs.f64 	%fd219, %fd20;
	{ // callseq 1, 0
	.param .b64 param0;
	st.param.f64 	[param0], %fd219;
	.param .b64 retval0;
	call.uni (retval0), 
	__internal_accurate_pow, 
	(
	param0
	);
	ld.param.f64 	%fd220, [retval0];
	} // callseq 1
	setp.lt.s32 	%p150, %r18, 0;
	selp.f64 	%fd255, 0dFFF8000000000000, %fd220, %p150;
$L__BB0_273:
	add.f64 	%fd222, %fd20, 0d3FF8000000000000;
	{
	.reg .b32 %temp; 
	mov.b64 	{%temp, %r190}, %fd222;
	}
	and.b32  	%r191, %r190, 2146435072;
	setp.ne.s32 	%p153, %r191, 2146435072;
	@%p153 bra 	$L__BB0_278;
	setp.num.f64 	%p154, %fd20, %fd20;
	@%p154 bra 	$L__BB0_276;
	mov.f64 	%fd223, 0d3FF8000000000000;
	add.rn.f64 	%fd255, %fd20, %fd223;
	bra.uni 	$L__BB0_278;
$L__BB0_276:
	setp.neu.f64 	%p155, %fd20, 0d7FF0000000000000;
	@%p155 bra 	$L__BB0_278;
	setp.lt.s32 	%p156, %r18, 0;
	setp.lt.s32 	%p157, %r7, 0;
	selp.b32 	%r192, 0, 2146435072, %p157;
	or.b32  	%r193, %r192, -2147483648;
	selp.b32 	%r194, %r193, %r192, %p1;
	selp.b32 	%r195, %r194, %r192, %p156;
	mov.b32 	%r196, 0;
	mov.b64 	%fd255, {%r196, %r195};
$L__BB0_278:
	setp.eq.f64 	%p158, %fd20, 0d3FF0000000000000;
	selp.f64 	%fd224, 0d3FF0000000000000, %fd255, %p158;
	mul.f64 	%fd225, %fd253, 0d3DD25868F4DEAE16;
	mul.f64 	%fd226, %fd225, %fd17;
	div.rn.f64 	%fd227, %fd226, %fd224;
	add.f64 	%fd256, %fd256, %fd227;
	mul.f64 	%fd228, %fd225, %fd18;
	div.rn.f64 	%fd229, %fd228, %fd224;
	add.f64 	%fd257, %fd257, %fd229;
	mul.f64 	%fd230, %fd225, %fd19;
	div.rn.f64 	%fd231, %fd230, %fd224;
	add.f64 	%fd258, %fd258, %fd231;
$L__BB0_279:
	add.s32 	%r224, %r224, 1;
	setp.ne.s32 	%p159, %r224, 0;
	add.s32 	%r223, %r223, 32;
	add.s32 	%r222, %r222, 32;
	add.s32 	%r221, %r221, 128;
	@%p159 bra 	$L__BB0_6;
	mul.f64 	%fd259, %fd256, 0d404E000000000000;
	mul.f64 	%fd260, %fd257, 0d404E000000000000;
	mul.f64 	%fd261, %fd258, 0d404E000000000000;
$L__BB0_281:
	mov.u32 	%r197, %ntid.x;
	mul.lo.s32 	%r23, %r197, 3;
	mul.lo.s32 	%r24, %r2, 3;
	mad.lo.s32 	%r198, %r23, %r4, %r24;
	shl.b32 	%r199, %r198, 3;
	mov.u32 	%r200, _ZZ15kernel_problem1iiiiP2QMS0_P3VelS2_PiPhE2sm;
	add.s32 	%r201, %r200, %r199;
	add.s32 	%r25, %r201, 1152;
	st.shared.f64 	[%r201+1152], %fd259;
	st.shared.f64 	[%r201+1160], %fd260;
	st.shared.f64 	[%r201+1168], %fd261;
	bar.sync 	0;
	mov.u32 	%r26, %ntid.y;
	setp.lt.u32 	%p160, %r26, 2;
	@%p160 bra 	$L__BB0_286;
	mov.b32 	%r226, 2;
$L__BB0_283:
	add.s32 	%r203, %r226, -1;
	and.b32  	%r204, %r203, %r4;
	setp.ne.s32 	%p161, %r204, 0;
	@%p161 bra 	$L__BB0_285;
	shr.u32 	%r205, %r226, 1;
	add.s32 	%r206, %r205, %r4;
	mad.lo.s32 	%r207, %r206, %r23, %r24;
	shl.b32 	%r208, %r207, 3;
	add.s32 	%r210, %r200, %r208;
	ld.shared.f64 	%fd232, [%r210+1152];
	ld.shared.f64 	%fd233, [%r25];
	add.f64 	%fd234, %fd232, %fd233;
	st.shared.f64 	[%r25], %fd234;
	ld.shared.f64 	%fd235, [%r210+1160];
	ld.shared.f64 	%fd236, [%r25+8];
	add.f64 	%fd237, %fd235, %fd236;
	st.shared.f64 	[%r25+8], %fd237;
	ld.shared.f64 	%fd238, [%r210+1168];
	ld.shared.f64 	%fd239, [%r25+16];
	add.f64 	%fd240, %fd238, %fd239;
	st.shared.f64 	[%r25+16], %fd240;
$L__BB0_285:
	bar.sync 	0;
	shl.b32 	%r226, %r226, 1;
	setp.le.u32 	%p162, %r226, %r26;
	@%p162 bra 	$L__BB0_283;
$L__BB0_286:
	setp.ge.s32 	%p163, %r3, %r30;
	setp.gt.u32 	%p164, %r4, 2;
	or.pred  	%p165, %p164, %p163;
	@%p165 bra 	$L__BB0_288;
	ld.param.u64 	%rd42, [_Z15kernel_problem1iiiiP2QMS0_P3VelS2_PiPh_param_7];
	ld.param.u64 	%rd41, [_Z15kernel_problem1iiiiP2QMS0_P3VelS2_PiPh_param_6];
	ld.param.u64 	%rd40, [_Z15kernel_problem1iiiiP2QMS0_P3VelS2_PiPh_param_5];
	cvta.to.global.u64 	%rd28, %rd41;
	mul.wide.s32 	%rd29, %r3, 24;
	add.s64 	%rd30, %rd28, %rd29;
	cvta.to.global.u64 	%rd31, %rd40;
	mul.wide.s32 	%rd32, %r3, 32;
	add.s64 	%rd33, %rd31, %rd32;
	cvta.to.global.u64 	%rd34, %rd42;
	add.s64 	%rd35, %rd34, %rd29;
	add.s32 	%r211, %r23, %r24;
	shl.b32 	%r212, %r211, 3;
	add.s32 	%r214, %r200, 1152;
	add.s32 	%r215, %r214, %r212;
	st.shared.f64 	[%r215], %fd246;
	st.shared.f64 	[%r215+8], %fd247;
	st.shared.f64 	[%r215+16], %fd248;
	mul.wide.u32 	%rd36, %r4, 8;
	add.s64 	%rd37, %rd30, %rd36;
	ld.global.f64 	%fd241, [%rd37];
	add.s32 	%r216, %r24, %r4;
	shl.b32 	%r217, %r216, 3;
	add.s32 	%r218, %r214, %r217;
	ld.shared.f64 	%fd242, [%r218];
	add.f64 	%fd243, %fd241, %fd242;
	add.s64 	%rd38, %rd35, %rd36;
	st.global.f64 	[%rd38], %fd243;
	shl.b32 	%r219, %r4, 3;
	add.s32 	%r220, %r215, %r219;
	ld.shared.f64 	%fd244, [%r220];
	fma.rn.f64 	%fd245, %fd243, 0d404E000000000000, %fd244;
	add.s64 	%rd39, %rd33, %rd36;
	st.global.f64 	[%rd39], %fd245;
$L__BB0_288:
	ret;

}
.func  (.param .align 16 .b8 func_retval0[16]) __internal_trig_reduction_slowpathd(
	.param .b64 __internal_trig_reduction_slowpathd_param_0
)
{
	.local .align 8 .b8 	__local_depot1[40];
	.reg .b64 	%SP;
	.reg .b64 	%SPL;
	.reg .pred 	%p<10>;
	.reg .b32 	%r<47>;
	.reg .b64 	%rd<74>;
	.reg .b64 	%fd<5>;

	mov.u64 	%SPL, __local_depot1;
	ld.param.f64 	%fd4, [__internal_trig_reduction_slowpathd_param_0];
	add.u64 	%rd1, %SPL, 0;
	{
	.reg .b32 %temp; 
	mov.b64 	{%temp, %r1}, %fd4;
	}
	shr.u32 	%r2, %r1, 20;
	and.b32  	%r3, %r2, 2047;
	setp.eq.s32 	%p1, %r3, 2047;
	mov.b32 	%r46, 0;
	@%p1 bra 	$L__BB1_9;
	add.s32 	%r20, %r3, -1024;
	mov.b64 	%rd20, %fd4;
	shl.b64 	%rd2, %rd20, 11;
	shr.u32 	%r4, %r20, 6;
	sub.s32 	%r45, 15, %r4;
	sub.s32 	%r21, 19, %r4;
	setp.lt.u32 	%p2, %r20, 128;
	selp.b32 	%r6, 18, %r21, %p2;
	setp.ge.s32 	%p3, %r45, %r6;
	mov.b64 	%rd70, 0;
	@%p3 bra 	$L__BB1_4;
	add.s32 	%r23, %r6, %r4;
	neg.s32 	%r43, %r23;
	or.b64  	%rd3, %rd2, -9223372036854775808;
	mov.b64 	%rd70, 0;
	mov.b32 	%r42, 0;
	mov.u64 	%rd25, __cudart_i2opi_d;
	mov.u32 	%r44, %r45;
$L__BB1_3:
	.pragma "nounroll";
	mul.wide.s32 	%rd22, %r42, 8;
	add.s64 	%rd23, %rd1, %rd22;
	mul.wide.s32 	%rd24, %r44, 8;
	add.s64 	%rd26, %rd25, %rd24;
	ld.global.nc.u64 	%rd27, [%rd26];
	{
	.reg .u32 %r0, %r1, %r2, %r3, %alo, %ahi, %blo, %bhi, %clo, %chi;
	mov.b64 	{%alo,%ahi}, %rd27;
	mov.b64 	{%blo,%bhi}, %rd3;
	mov.b64 	{%clo,%chi}, %rd70;
	mad.lo.cc.u32 	%r0, %alo, %blo, %clo;
	madc.hi.cc.u32 	%r1, %alo, %blo, %chi;
	madc.hi.u32 	%r2, %alo, %bhi, 0;
	mad.lo.cc.u32 	%r1, %alo, %bhi, %r1;
	madc.hi.cc.u32 	%r2, %ahi, %blo, %r2;
	madc.hi.u32 	%r3, %ahi, %bhi, 0;
	mad.lo.cc.u32 	%r1, %ahi, %blo, %r1;
	madc.lo.cc.u32 	%r2, %ahi, %bhi, %r2;
	addc.u32 	%r3, %r3, 0;
	mov.b64 	%rd28, {%r0,%r1};
	mov.b64 	%rd70, {%r2,%r3};
	}
	st.local.u64 	[%rd23], %rd28;
	add.s32 	%r44, %r44, 1;
	add.s32 	%r43, %r43, 1;
	add.s32 	%r42, %r42, 1;
	setp.ne.s32 	%p4, %r43, -15;
	mov.u32 	%r45, %r6;
	@%p4 bra 	$L__BB1_3;
$L__BB1_4:
	cvt.s64.s32 	%rd29, %r45;
	cvt.u64.u32 	%rd30, %r4;
	add.s64 	%rd31, %rd30, %rd29;
	shl.b64 	%rd32, %rd31, 3;
	add.s64 	%rd33, %rd1, %rd32;
	st.local.u64 	[%rd33+-120], %rd70;
	and.b32  	%r15, %r2, 63;
	ld.local.u64 	%rd72, [%rd1+16];
	ld.local.u64 	%rd71, [%rd1+24];
	setp.eq.s32 	%p5, %r15, 0;
	@%p5 bra 	$L__BB1_6;
	shl.b64 	%rd34, %rd71, %r15;
	shr.u64 	%rd35, %rd72, 1;
	xor.b32  	%r24, %r15, 63;
	shr.u64 	%rd36, %rd35, %r24;
	or.b64  	%rd71, %rd34, %rd36;
	ld.local.u64 	%rd37, [%rd1+8];
	shl.b64 	%rd38, %rd72, %r15;
	shr.u64 	%rd39, %rd37, 1;
	shr.u64 	%rd40, %rd39, %r24;
	or.b64  	%rd72, %rd38, %rd40;
$L__BB1_6:
	and.b32  	%r25, %r1, -2147483648;
	shr.u64 	%rd41, %rd71, 62;
	cvt.u32.u64 	%r26, %rd41;
	mov.b64 	{%r27, %r28}, %rd71;
	mov.b64 	{%r29, %r30}, %rd72;
	shf.l.wrap.b32 	%r31, %r30, %r27, 2;
	shf.l.wrap.b32 	%r32, %r27, %r28, 2;
	mov.b64 	%rd42, {%r31, %r32};
	shl.b64 	%rd43, %rd72, 2;
	shr.u64 	%rd44, %rd42, 63;
	cvt.u32.u64 	%r33, %rd44;
	add.s32 	%r34, %r33, %r26;
	setp.eq.s32 	%p6, %r25, 0;
	neg.s32 	%r35, %r34;
	selp.b32 	%r46, %r34, %r35, %p6;
	setp.gt.s64 	%p7, %rd42, -1;
	mov.b64 	%rd45, 0;
	{
	.reg .u32 %r0, %r1, %r2, %r3, %a0, %a1, %a2, %a3, %b0, %b1, %b2, %b3;
	mov.b64 	{%a0,%a1}, %rd45;
	mov.b64 	{%a2,%a3}, %rd45;
	mov.b64 	{%b0,%b1}, %rd43;
	mov.b64 	{%b2,%b3}, %rd42;
	sub.cc.u32 	%r0, %a0, %b0;
	subc.cc.u32 	%r1, %a1, %b1;
	subc.cc.u32 	%r2, %a2, %b2;
	subc.u32 	%r3, %a3, %b3;
	mov.b64 	%rd46, {%r0,%r1};
	mov.b64 	%rd47, {%r2,%r3};
	}
	xor.b32  	%r36, %r25, -2147483648;
	selp.b64 	%rd73, %rd42, %rd47, %p7;
	selp.b64 	%rd14, %rd43, %rd46, %p7;
	selp.b32 	%r17, %r25, %r36, %p7;
	clz.b64 	%r37, %rd73;
	cvt.u64.u32 	%rd15, %r37;
	setp.eq.s32 	%p8, %r37, 0;
	@%p8 bra 	$L__BB1_8;
	cvt.u32.u64 	%r38, %rd15;
	and.b32  	%r39, %r38, 63;
	shl.b64 	%rd48, %rd73, %r39;
	shr.u64 	%rd49, %rd14, 1;
	not.b32 	%r40, %r38;
	and.b32  	%r41, %r40, 63;
	shr.u64 	%rd50, %rd49, %r41;
	or.b64  	%rd73, %rd48, %rd50;
$L__BB1_8:
	mov.b64 	%rd51, -3958705157555305931;
	{
	.reg .u32 %r0, %r1, %r2, %r3, %alo, %ahi, %blo, %bhi;
	mov.b64 	{%alo,%ahi}, %rd73;
	mov.b64 	{%blo,%bhi}, %rd51;
	mul.lo.u32 	%r0, %alo, %blo;
	mul.hi.u32 	%r1, %alo, %blo;
	mad.lo.cc.u32 	%r1, %alo, %bhi, %r1;
	madc.hi.u32 	%r2, %alo, %bhi, 0;
	mad.lo.cc.u32 	%r1, %ahi, %blo, %r1;
	madc.hi.cc.u32 	%r2, %ahi, %blo, %r2;
	madc.hi.u32 	%r3, %ahi, %bhi, 0;
	mad.lo.cc.u32 	%r2, %ahi, %bhi, %r2;
	addc.u32 	%r3, %r3, 0;
	mov.b64 	%rd52, {%r0,%r1};
	mov.b64 	%rd53, {%r2,%r3};
	}
	setp.gt.s64 	%p9, %rd53, 0;
	{
	.reg .u32 %r0, %r1, %r2, %r3, %a0, %a1, %a2, %a3, %b0, %b1, %b2, %b3;
	mov.b64 	{%a0,%a1}, %rd52;
	mov.b64 	{%a2,%a3}, %rd53;
	mov.b64 	{%b0,%b1}, %rd52;
	mov.b64 	{%b2,%b3}, %rd53;
	add.cc.u32 	%r0, %a0, %b0;
	addc.cc.u32 	%r1, %a1, %b1;
	addc.cc.u32 	%r2, %a2, %b2;
	addc.u32 	%r3, %a3, %b3;
	mov.b64 	%rd54, {%r0,%r1};
	mov.b64 	%rd55, {%r2,%r3};
	}
	selp.b64 	%rd56, %rd55, %rd53, %p9;
	selp.s64 	%rd57, -1, 0, %p9;
	sub.s64 	%rd58, %rd57, %rd15;
	cvt.u64.u32 	%rd59, %r17;
	shl.b64 	%rd60, %rd59, 32;
	add.s64 	%rd61, %rd56, 1;
	shr.u64 	%rd62, %rd61, 10;
	add.s64 	%rd63, %rd62, 1;
	shr.u64 	%rd64, %rd63, 1;
	shl.b64 	%rd65, %rd58, 52;
	add.s64 	%rd66, %rd65, %rd64;
	add.s64 	%rd67, %rd66, 4602678819172646912;
	or.b64  	%rd68, %rd67, %rd60;
	mov.b64 	%fd4, %rd68;
$L__BB1_9:
	st.param.f64 	[func_retval0], %fd4;
	st.param.b32 	[func_retval0+8], %r46;
	ret;

}
.func  (.param .b64 func_retval0) __internal_accurate_pow(
	.param .b64 __internal_accurate_pow_param_0
)
{
	.reg .pred 	%p<8>;
	.reg .b32 	%r<49>;
	.reg .b32 	%f<3>;
	.reg .b64 	%fd<109>;

	ld.param.f64 	%fd10, [__internal_accurate_pow_param_0];
	{
	.reg .b32 %temp; 
	mov.b64 	{%temp, %r46}, %fd10;
	}
	{
	.reg .b32 %temp; 
	mov.b64 	{%r45, %temp}, %fd10;
	}
	shr.u32 	%r47, %r46, 20;
	setp.gt.u32 	%p1, %r46, 1048575;
	@%p1 bra 	$L__BB2_2;
	mul.f64 	%fd11, %fd10, 0d4350000000000000;
	{
	.reg .b32 %temp; 
	mov.b64 	{%temp, %r46}, %fd11;
	}
	{
	.reg .b32 %temp; 
	mov.b64 	{%r45, %temp}, %fd11;
	}
	shr.u32 	%r16, %r46, 20;
	add.s32 	%r47, %r16, -54;
$L__BB2_2:
	add.s32 	%r48, %r47, -1023;
	and.b32  	%r17, %r46, -2146435073;
	or.b32  	%r18, %r17, 1072693248;
	mov.b64 	%fd107, {%r45, %r18};
	setp.lt.u32 	%p2, %r18, 1073127583;
	@%p2 bra 	$L__BB2_4;
	{
	.reg .b32 %temp; 
	mov.b64 	{%r19, %temp}, %fd107;
	}
	{
	.reg .b32 %temp; 
	mov.b64 	{%temp, %r20}, %fd107;
	}
	add.s32 	%r21, %r20, -1048576;
	mov.b64 	%fd107, {%r19, %r21};
	add.s32 	%r48, %r47, -1022;
$L__BB2_4:
	add.f64 	%fd12, %fd107, 0dBFF0000000000000;
	add.f64 	%fd13, %fd107, 0d3FF0000000000000;
	rcp.approx.ftz.f64 	%fd14, %fd13;
	neg.f64 	%fd15, %fd13;
	fma.rn.f64 	%fd16, %fd15, %fd14, 0d3FF0000000000000;
	fma.rn.f64 	%fd17, %fd16, %fd16, %fd16;
	fma.rn.f64 	%fd18, %fd17, %fd14, %fd14;
	mul.f64 	%fd19, %fd12, %fd18;
	fma.rn.f64 	%fd20, %fd12, %fd18, %fd19;
	mul.f64 	%fd21, %fd20, %fd20;
	fma.rn.f64 	%fd22, %fd21, 0d3EB0F5FF7D2CAFE2, 0d3ED0F5D241AD3B5A;
	fma.rn.f64 	%fd23, %fd22, %fd21, 0d3EF3B20A75488A3F;
	fma.rn.f64 	%fd24, %fd23, %fd21, 0d3F1745CDE4FAECD5;
	fma.rn.f64 	%fd25, %fd24, %fd21, 0d3F3C71C7258A578B;
	fma.rn.f64 	%fd26, %fd25, %fd21, 0d3F6249249242B910;
	fma.rn.f64 	%fd27, %fd26, %fd21, 0d3F89999999999DFB;
	sub.f64 	%fd28, %fd12, %fd20;
	add.f64 	%fd29, %fd28, %fd28;
	neg.f64 	%fd30, %fd20;
	fma.rn.f64 	%fd31, %fd30, %fd12, %fd29;
	mul.f64 	%fd32, %fd18, %fd31;
	fma.rn.f64 	%fd33, %fd21, %fd27, 0d3FB5555555555555;
	mov.f64 	%fd34, 0d3FB5555555555555;
	sub.f64 	%fd35, %fd34, %fd33;
	fma.rn.f64 	%fd36, %fd21, %fd27, %fd35;
	add.f64 	%fd37, %fd36, 0dBC46A4CB00B9E7B0;
	add.f64 	%fd38, %fd33, %fd37;
	sub.f64 	%fd39, %fd33, %fd38;
	add.f64 	%fd40, %fd37, %fd39;
	mul.rn.f64 	%fd41, %fd20, %fd20;
	neg.f64 	%fd42, %fd41;
	fma.rn.f64 	%fd43, %fd20, %fd20, %fd42;
	{
	.reg .b32 %temp; 
	mov.b64 	{%r22, %temp}, %fd32;
	}
	{
	.reg .b32 %temp; 
	mov.b64 	{%temp, %r23}, %fd32;
	}
	add.s32 	%r24, %r23, 1048576;
	mov.b64 	%fd44, {%r22, %r24};
	fma.rn.f64 	%fd45, %fd20, %fd44, %fd43;
	mul.rn.f64 	%fd46, %fd41, %fd20;
	neg.f64 	%fd47, %fd46;
	fma.rn.f64 	%fd48, %fd41, %fd20, %fd47;
	fma.rn.f64 	%fd49, %fd41, %fd32, %fd48;
	fma.rn.f64 	%fd50, %fd45, %fd20, %fd49;
	mul.rn.f64 	%fd51, %fd38, %fd46;
	neg.f64 	%fd52, %fd51;
	fma.rn.f64 	%fd53, %fd38, %fd46, %fd52;
	fma.rn.f64 	%fd54, %fd38, %fd50, %fd53;
	fma.rn.f64 	%fd55, %fd40, %fd46, %fd54;
	add.f64 	%fd56, %fd51, %fd55;
	sub.f64 	%fd57, %fd51, %fd56;
	add.f64 	%fd58, %fd55, %fd57;
	add.f64 	%fd59, %fd20, %fd56;
	sub.f64 	%fd60, %fd20, %fd59;
	add.f64 	%fd61, %fd56, %fd60;
	add.f64 	%fd62, %fd58, %fd61;
	add.f64 	%fd63, %fd32, %fd62;
	add.f64 	%fd64, %fd59, %fd63;
	sub.f64 	%fd65, %fd59, %fd64;
	add.f64 	%fd66, %fd63, %fd65;
	xor.b32  	%r25, %r48, -2147483648;
	mov.b32 	%r26, 1127219200;
	mov.b64 	%fd67, {%r25, %r26};
	mov.b32 	%r27, -2147483648;
	mov.b64 	%fd68, {%r27, %r26};
	sub.f64 	%fd69, %fd67, %fd68;
	fma.rn.f64 	%fd70, %fd69, 0d3FE62E42FEFA39EF, %fd64;
	fma.rn.f64 	%fd71, %fd69, 0dBFE62E42FEFA39EF, %fd70;
	sub.f64 	%fd72, %fd71, %fd64;
	sub.f64 	%fd73, %fd66, %fd72;
	fma.rn.f64 	%fd74, %fd69, 0d3C7ABC9E3B39803F, %fd73;
	add.f64 	%fd75, %fd70, %fd74;
	sub.f64 	%fd76, %fd70, %fd75;
	add.f64 	%fd77, %fd74, %fd76;
	mov.f64 	%fd78, 0d3FF8000000000000;
	{
	.reg .b32 %temp; 
	mov.b64 	{%temp, %r28}, %fd78;
	}
	{
	.reg .b32 %temp; 
	mov.b64 	{%r29, %temp}, %fd78;
	}
	shl.b32 	%r30, %r28, 1;
	setp.gt.u32 	%p3, %r30, -33554433;
	and.b32  	%r31, %r28, -15728641;
	selp.b32 	%r32, %r31, %r28, %p3;
	mov.b64 	%fd79, {%r29, %r32};
	mul.rn.f64 	%fd80, %fd75, %fd79;
	neg.f64 	%fd81, %fd80;
	fma.rn.f64 	%fd82, %fd75, %fd79, %fd81;
	fma.rn.f64 	%fd83, %fd77, %fd79, %fd82;
	add.f64 	%fd4, %fd80, %fd83;
	sub.f64 	%fd84, %fd80, %fd4;
	add.f64 	%fd5, %fd83, %fd84;
	fma.rn.f64 	%fd85, %fd4, 0d3FF71547652B82FE, 0d4338000000000000;
	{
	.reg .b32 %temp; 
	mov.b64 	{%r13, %temp}, %fd85;
	}
	mov.f64 	%fd86, 0dC338000000000000;
	add.rn.f64 	%fd87, %fd85, %fd86;
	fma.rn.f64 	%fd88, %fd87, 0dBFE62E42FEFA39EF, %fd4;
	fma.rn.f64 	%fd89, %fd87, 0dBC7ABC9E3B39803F, %fd88;
	fma.rn.f64 	%fd90, %fd89, 0d3E5ADE1569CE2BDF, 0d3E928AF3FCA213EA;
	fma.rn.f64 	%fd91, %fd90, %fd89, 0d3EC71DEE62401315;
	fma.rn.f64 	%fd92, %fd91, %fd89, 0d3EFA01997C89EB71;
	fma.rn.f64 	%fd93, %fd92, %fd89, 0d3F2A01A014761F65;
	fma.rn.f64 	%fd94, %fd93, %fd89, 0d3F56C16C1852B7AF;
	fma.rn.f64 	%fd95, %fd94, %fd89, 0d3F81111111122322;
	fma.rn.f64 	%fd96, %fd95, %fd89, 0d3FA55555555502A1;
	fma.rn.f64 	%fd97, %fd96, %fd89, 0d3FC5555555555511;
	fma.rn.f64 	%fd98, %fd97, %fd89, 0d3FE000000000000B;
	fma.rn.f64 	%fd99, %fd98, %fd89, 0d3FF0000000000000;
	fma.rn.f64 	%fd100, %fd99, %fd89, 0d3FF0000000000000;
	{
	.reg .b32 %temp; 
	mov.b64 	{%r14, %temp}, %fd100;
	}
	{
	.reg .b32 %temp; 
	mov.b64 	{%temp, %r15}, %fd100;
	}
	shl.b32 	%r33, %r13, 20;
	add.s32 	%r34, %r33, %r15;
	mov.b64 	%fd108, {%r14, %r34};
	{
	.reg .b32 %temp; 
	mov.b64 	{%temp, %r35}, %fd4;
	}
	mov.b32 	%f2, %r35;
	abs.f32 	%f1, %f2;
	setp.lt.f32 	%p4, %f1, 0f4086232B;
	@%p4 bra 	$L__BB2_7;
	setp.lt.f64 	%p5, %fd4, 0d0000000000000000;
	add.f64 	%fd101, %fd4, 0d7FF0000000000000;
	selp.f64 	%fd108, 0d0000000000000000, %fd101, %p5;
	setp.geu.f32 	%p6, %f1, 0f40874800;
	@%p6 bra 	$L__BB2_7;
	shr.u32 	%r36, %r13, 31;
	add.s32 	%r37, %r13, %r36;
	shr.s32 	%r38, %r37, 1;
	shl.b32 	%r39, %r38, 20;
	add.s32 	%r40, %r15, %r39;
	mov.b64 	%fd102, {%r14, %r40};
	sub.s32 	%r41, %r13, %r38;
	shl.b32 	%r42, %r41, 20;
	add.s32 	%r43, %r42, 1072693248;
	mov.b32 	%r44, 0;
	mov.b64 	%fd103, {%r44, %r43};
	mul.f64 	%fd108, %fd103, %fd102;
$L__BB2_7:
	abs.f64 	%fd104, %fd108;
	setp.eq.f64 	%p7, %fd104, 0d7FF0000000000000;
	fma.rn.f64 	%fd105, %fd108, %fd5, %fd108;
	selp.f64 	%fd106, %fd108, %fd105, %p7;
	st.param.f64 	[func_retval0], %fd106;
	ret;

}


// ===== COMPILED SASS (sm_100) =====

	.target	sm_100

	.elftype	@"ET_EXEC"


//--------------------- .note.nv.tkinfo           --------------------------
	.section	.note.nv.tkinfo,"",@"SHT_NOTE"
	.sectionflags	@"SHF_NOTE_NV_TKINFO"
	.tkinfo
        /*0018*/ 	.word	0x00000002
        /*0030*/ 	.string	""
        /*0030*/ 	.string	"ptxas"
        /*0030*/ 	.string	"Cuda compilation tools, release 13.0, V13.0.88"
        /*0030*/ 	.string	"Build cuda_13.0.r13.0/compiler.36424714_0"
        /*0030*/ 	.string	"-arch sm_100 -m 64 "



//--------------------- .note.nv.cuinfo           --------------------------
	.section	.note.nv.cuinfo,"",@"SHT_NOTE"
	.sectionflags	@"SHF_NOTE_NV_CUINFO"
        /*0018*/ 	.short	0x0002
        /*001a*/ 	.short	0x0064
        /*001c*/ 	.short	0x0082
	.zero		2


//--------------------- .nv.info                  --------------------------
	.section	.nv.info,"",@"SHT_CUDA_INFO"
	.align	4


	//----- nvinfo : EIATTR_REGCOUNT
	.align		4
        /*0000*/ 	.byte	0x04, 0x2f
        /*0002*/ 	.short	(.L_3 - .L_2)
	.align		4
.L_2:
        /*0004*/ 	.word	index@(_Z15kernel_problem1iiiiP2QMS0_P3VelS2_PiPh)
        /*0008*/ 	.word	0x00000036


	//----- nvinfo : EIATTR_FRAME_SIZE
	.align		4
.L_3:
        /*000c*/ 	.byte	0x04, 0x11
        /*000e*/ 	.short	(.L_5 - .L_4)
	.align		4
.L_4:
        /*0010*/ 	.word	index@($_Z15kernel_problem1iiiiP2QMS0_P3VelS2_PiPh$__internal_trig_reduction_slowpathd)
        /*0014*/ 	.word	0x00000430


	//----- nvinfo : EIATTR_FRAME_SIZE
	.align		4
.L_5:
        /*0018*/ 	.byte	0x04, 0x11
        /*001a*/ 	.short	(.L_7 - .L_6)
	.align		4
.L_6:
        /*001c*/ 	.word	index@($_Z15kernel_problem1iiiiP2QMS0_P3VelS2_PiPh$__internal_accurate_pow)
        /*0020*/ 	.word	0x00000430


	//----- nvinfo : EIATTR_FRAME_SIZE
	.align		4
.L_7:
        /*0024*/ 	.byte	0x04, 0x11
        /*0026*/ 	.short	(.L_9 - .L_8)
	.align		4
.L_8:
        /*0028*/ 	.word	index@($__internal_0_$__cuda_sm20_div_rn_f64_full)
        /*002c*/ 	.word	0x00000430


	//----- nvinfo : EIATTR_FRAME_SIZE
	.align		4
.L_9:
        /*0030*/ 	.byte	0x04, 0x11
        /*0032*/ 	.short	(.L_11 - .L_10)
	.align		4
.L_10:
        /*0034*/ 	.word	index@(_Z15kernel_problem1iiiiP2QMS0_P3VelS2_PiPh)
        /*0038*/ 	.word	0x00000430


	//----- nvinfo : EIATTR_MIN_STACK_SIZE
	.align		4
.L_11:
        /*003c*/ 	.byte	0x04, 0x12
        /*003e*/ 	.short	(.L_13 - .L_12)
	.align		4
.L_12:
        /*0040*/ 	.word	index@(_Z15kernel_problem1iiiiP2QMS0_P3VelS2_PiPh)
        /*0044*/ 	.word	0x00000430
.L_13:


//--------------------- .nv.compat                --------------------------
	.section	.nv.compat,"",@"SHT_CUDA_COMPAT_INFO"
	.align	4
        /*0000*/ 	.byte	0x02, 0x09, 0x00, 0x00, 0x02, 0x02, 0x01, 0x00, 0x02, 0x05, 0x05, 0x00, 0x03, 0x07, 0x01, 0x01
        /*0010*/ 	.byte	0x02, 0x03, 0x00, 0x00, 0x02, 0x06, 0x01, 0x00, 0x04, 0x0b, 0x08, 0x00, 0x01, 0x00, 0x00, 0x00
        /*0020*/ 	.byte	0x00, 0x00, 0x00, 0x00


//--------------------- .nv.info._Z15kernel_problem1iiiiP2QMS0_P3VelS2_PiPh --------------------------
	.section	.nv.info._Z15kernel_problem1iiiiP2QMS0_P3VelS2_PiPh,"",@"SHT_CUDA_INFO"
	.sectionflags	@""
	.align	4


	//----- nvinfo : EIATTR_CUDA_API_VERSION
	.align		4
        /*0000*/ 	.byte	0x04, 0x37
        /*0002*/ 	.short	(.L_15 - .L_14)
.L_14:
        /*0004*/ 	.word	0x00000082


	//----- nvinfo : EIATTR_KPARAM_INFO
	.align		4
.L_15:
        /*0008*/ 	.byte	0x04, 0x17
        /*000a*/ 	.short	(.L_17 - .L_16)
.L_16:
        /*000c*/ 	.word	0x00000000
        /*0010*/ 	.short	0x0009
        /*0012*/ 	.short	0x0038
        /*0014*/ 	.byte	0x00, 0xf5, 0x21, 0x00


	//----- nvinfo : EIATTR_KPARAM_INFO
	.align		4
.L_17:
        /*0018*/ 	.byte	0x04, 0x17
        /*001a*/ 	.short	(.L_19 - .L_18)
.L_18:
        /*001c*/ 	.word	0x00000000
        /*0020*/ 	.short	0x0008
        /*0022*/ 	.short	0x0030
        /*0024*/ 	.byte	0x00, 0xf5, 0x21, 0x00


	//----- nvinfo : EIATTR_KPARAM_INFO
	.align		4
.L_19:
        /*0028*/ 	.byte	0x04, 0x17
        /*002a*/ 	.short	(.L_21 - .L_20)
.L_20:
        /*002c*/ 	.word	0x00000000
        /*0030*/ 	.short	0x0007
        /*0032*/ 	.short	0x0028
        /*0034*/ 	.byte	0x00, 0xf5, 0x21, 0x00


	//----- nvinfo : EIATTR_KPARAM_INFO
	.align		4
.L_21:
        /*0038*/ 	.byte	0x04, 0x17
        /*003a*/ 	.short	(.L_23 - .L_22)
.L_22:
        /*003c*/ 	.word	0x00000000
        /*0040*/ 	.short	0x0006
        /*0042*/ 	.short	0x0020
        /*0044*/ 	.byte	0x00, 0xf5, 0x21, 0x00


	//----- nvinfo : EIATTR_KPARAM_INFO
	.align		4
.L_23:
        /*0048*/ 	.byte	0x04, 0x17
        /*004a*/ 	.short	(.L_25 - .L_24)
.L_24:
        /*004c*/ 	.word	0x00000000
        /*0050*/ 	.short	0x0005
        /*0052*/ 	.short	0x0018
        /*0054*/ 	.byte	0x00, 0xf5, 0x21, 0x00


	//----- nvinfo : EIATTR_KPARAM_INFO
	.align		4
.L_25:
        /*0058*/ 	.byte	0x04, 0x17
        /*005a*/ 	.short	(.L_27 - .L_26)
.L_26:
        /*005c*/ 	.word	0x00000000
        /*0060*/ 	.short	0x0004
        /*0062*/ 	.short	0x0010
        /*0064*/ 	.byte	0x00, 0xf5, 0x21, 0x00


	//----- nvinfo : EIATTR_KPARAM_INFO
	.align		4
.L_27:
        /*0068*/ 	.byte	0x04, 0x17
        /*006a*/ 	.short	(.L_29 - .L_28)
.L_28:
        /*006c*/ 	.word	0x00000000
        /*0070*/ 	.short	0x0003
        /*0072*/ 	.short	0x000c
        /*0074*/ 	.byte	0x00, 0xf0, 0x11, 0x00


	//----- nvinfo : EIATTR_KPARAM_INFO
	.align		4
.L_29:
        /*0078*/ 	.byte	0x04, 0x17
        /*007a*/ 	.short	(.L_31 - .L_30)
.L_30:
        /*007c*/ 	.word	0x00000000
        /*0080*/ 	.short	0x0002
        /*0082*/ 	.short	0x0008
        /*0084*/ 	.byte	0x00, 0xf0, 0x11, 0x00


	//----- nvinfo : EIATTR_KPARAM_INFO
	.align		4
.L_31:
        /*0088*/ 	.byte	0x04, 0x17
        /*008a*/ 	.short	(.L_33 - .L_32)
.L_32:
        /*008c*/ 	.word	0x00000000
        /*0090*/ 	.short	0x0001
        /*0092*/ 	.short	0x0004
        /*0094*/ 	.byte	0x00, 0xf0, 0x11, 0x00


	//----- nvinfo : EIATTR_KPARAM_INFO
	.align		4
.L_33:
        /*0098*/ 	.byte	0x04, 0x17
        /*009a*/ 	.short	(.L_35 - .L_34)
.L_34:
        /*009c*/ 	.word	0x00000000
        /*00a0*/ 	.short	0x0000
        /*00a2*/ 	.short	0x0000
        /*00a4*/ 	.byte	0x00, 0xf0, 0x11, 0x00


	//----- nvinfo : EIATTR_SPARSE_MMA_MASK
	.align		4
.L_35:
        /*00a8*/ 	.byte	0x03, 0x50
        /*00aa*/ 	.short	0x0000


	//----- nvinfo : EIATTR_MAXREG_COUNT
	.align		4
        /*00ac*/ 	.byte	0x03, 0x1b
        /*00ae*/ 	.short	0x00ff


	//----- nvinfo : EIATTR_NUM_BARRIERS
	.align		4
        /*00b0*/ 	.byte	0x02, 0x4c
        /*00b2*/ 	.byte	0x01
	.zero		1


	//----- nvinfo : EIATTR_MERCURY_ISA_VERSION
	.align		4
        /*00b4*/ 	.byte	0x03, 0x5f
        /*00b6*/ 	.short	0x0101


	//----- nvinfo : EIATTR_VRC_CTA_INIT_COUNT
	.align		4
        /*00b8*/ 	.byte	0x02, 0x4a
	.zero		1
	.zero		1


	//----- nvinfo : EIATTR_EXIT_INSTR_OFFSETS
	.align		4
        /*00bc*/ 	.byte	0x04, 0x1c
        /*00be*/ 	.short	(.L_37 - .L_36)


	//   ....[0]....
.L_36:
        /*00c0*/ 	.word	0x00003530


	//   ....[1]....
        /*00c4*/ 	.word	0x000036e0


	//----- nvinfo : EIATTR_CRS_STACK_SIZE
	.align		4
.L_37:
        /*00c8*/ 	.byte	0x04, 0x1e
        /*00ca*/ 	.short	(.L_39 - .L_38)
.L_38:
        /*00cc*/ 	.word	0x00000000


	//----- nvinfo : EIATTR_CBANK_PARAM_SIZE
	.align		4
.L_39:
        /*00d0*/ 	.byte	0x03, 0x19
        /*00d2*/ 	.short	0x0040


	//----- nvinfo : EIATTR_PARAM_CBANK
	.align		4
        /*00d4*/ 	.byte	0x04, 0x0a
        /*00d6*/ 	.short	(.L_41 - .L_40)
	.align		4
.L_40:
        /*00d8*/ 	.word	index@(.nv.constant0._Z15kernel_problem1iiiiP2QMS0_P3VelS2_PiPh)
        /*00dc*/ 	.short	0x0380
        /*00de*/ 	.short	0x0040


	//----- nvinfo : EIATTR_SW_WAR
	.align		4
.L_41:
        /*00e0*/ 	.byte	0x04, 0x36
        /*00e2*/ 	.short	(.L_43 - .L_42)
.L_42:
        /*00e4*/ 	.word	0x00000008
.L_43:


//--------------------- .nv.callgraph             --------------------------
	.section	.nv.callgraph,"",@"SHT_CUDA_CALLGRAPH"
	.align	4
	.sectionentsize	8
	.align		4
        /*0000*/ 	.word	0x00000000
	.align		4
        /*0004*/ 	.word	0xffffffff
	.align		4
        /*0008*/ 	.word	0x00000000
	.align		4
        /*000c*/ 	.word	0xfffffffe
	.align		4
        /*0010*/ 	.word	0x00000000
	.align		4
        /*0014*/ 	.word	0xfffffffd
	.align		4
        /*0018*/ 	.word	0x00000000
	.align		4
        /*001c*/ 	.word	0xfffffffc


//--------------------- .nv.constant4             --------------------------
	.section	.nv.constant4,"a",@progbits
	.align	8
	.align		8
.nv.constant4:
        /*0000*/ 	.dword	__cudart_i2opi_d
	.align		8
        /*0008*/ 	.dword	__cudart_sin_cos_coeffs


//--------------------- .text._Z15kernel_problem1iiiiP2QMS0_P3VelS2_PiPh --------------------------
	.section	.text._Z15kernel_problem1iiiiP2QMS0_P3VelS2_PiPh,"ax",@progbits
	.align	128
        .global         _Z15kernel_problem1iiiiP2QMS0_P3VelS2_PiPh
        .type           _Z15kernel_problem1iiiiP2QMS0_P3VelS2_PiPh,@function
        .size           _Z15kernel_problem1iiiiP2QMS0_P3VelS2_PiPh,(.L_x_39 - _Z15kernel_problem1iiiiP2QMS0_P3VelS2_PiPh)
        .other          _Z15kernel_problem1iiiiP2QMS0_P3VelS2_PiPh,@"STO_CUDA_ENTRY STV_DEFAULT"
_Z15kernel_problem1iiiiP2QMS0_P3VelS2_PiPh:
.text._Z15kernel_problem1iiiiP2QMS0_P3VelS2_PiPh:
[----:B------:R-:W0:Y:S01]  /*0000*/  LDC R1, c[0x0][0x37c] ;  /* 0x0000df00ff017b82 */ /* 0x000e220000000800 */
[----:B------:R-:W1:Y:S07]  /*0010*/  S2R R0, SR_TID.X ;  /* 0x0000000000007919 */ /* 0x000e6e0000002100 */
[----:B------:R-:W2:Y:S01]  /*0020*/  S2UR UR4, SR_CTAID.X ;  /* 0x00000000000479c3 */ /* 0x000ea20000002500 */
[----:B------:R-:W2:Y:S01]  /*0030*/  LDCU UR5, c[0x0][0x360] ;  /* 0x00006c00ff0577ac */ /* 0x000ea20008000800 */
[----:B0-----:R-:W-:Y:S01]  /*0040*/  VIADD R1, R1, 0xfffffbd0 ;  /* 0xfffffbd001017836 */ /* 0x001fe20000000000 */
[----:B------:R-:W0:Y:S01]  /*0050*/  S2R R5, SR_TID.Y ;  /* 0x0000000000057919 */ /* 0x000e220000002200 */
[----:B------:R-:W3:Y:S01]  /*0060*/  LDCU UR6, c[0x0][0x388] ;  /* 0x00007100ff0677ac */ /* 0x000ee20008000800 */
[----:B------:R-:W4:Y:S01]  /*0070*/  LDCU UR7, c[0x0][0x384] ;  /* 0x00007080ff0777ac */ /* 0x000f220008000800 */
[----:B------:R-:W5:Y:S01]  /*0080*/  LDCU.64 UR8, c[0x0][0x358] ;  /* 0x00006b00ff0877ac */ /* 0x000f620008000a00 */
[----:B--2---:R-:W-:-:S06]  /*0090*/  UIMAD UR4, UR4, UR5, URZ ;  /* 0x00000005040472a4 */ /* 0x004fcc000f8e02ff */
[----:B-1----:R-:W-:-:S05]  /*00a0*/  VIADD R4, R0, UR4 ;  /* 0x0000000400047c36 */ /* 0x002fca0008000000 */
[C---:B---3--:R-:W-:Y:S02]  /*00b0*/  ISETP.NE.AND P0, PT, R4.reuse, UR6, PT ;  /* 0x0000000604007c0c */ /* 0x048fe4000bf05270 */
[----:B----4-:R-:W-:Y:S02]  /*00c0*/  ISETP.GE.AND P1, PT, R4, UR7, PT ;  /* 0x0000000704007c0c */ /* 0x010fe4000bf26270 */
[----:B0-----:R-:W-:-:S11]  /*00d0*/  ISETP.NE.OR P0, PT, R5, RZ, P0 ;  /* 0x000000ff0500720c */ /* 0x001fd60000705670 */
[----:B------:R-:W0:Y:S08]  /*00e0*/  @!P1 LDC.64 R2, c[0x0][0x390] ;  /* 0x0000e400ff029b82 */ /* 0x000e300000000a00 */
[----:B------:R-:W1:Y:S08]  /*00f0*/  @!P0 LDC R9, c[0x0][0x38c] ;  /* 0x0000e300ff098b82 */ /* 0x000e700000000800 */
[----:B------:R-:W1:Y:S01]  /*0100*/  @!P0 LDC.64 R6, c[0x0][0x390] ;  /* 0x0000e400ff068b82 */ /* 0x000e620000000a00 */
[----:B0-----:R-:W-:-:S05]  /*0110*/  @!P1 IMAD.WIDE R2, R4, 0x20, R2 ;  /* 0x0000002004029825 */ /* 0x001fca00078e0202 */
[----:B-----5:R-:W2:Y:S02]  /*0120*/  @!P1 LDG.E.64 R36, desc[UR8][R2.64+0x8] ;  /* 0x0000080802249981 */ /* 0x020ea4000c1e1b00 */
[----:B------:R-:W0:Y:S02]  /*0130*/  @!P0 LDC.64 R14, c[0x0][0x3b8] ;  /* 0x0000ee00ff0e8b82 */ /* 0x000e240000000a00 */
[----:B------:R-:W3:Y:S04]  /*0140*/  @!P1 LDG.E.64 R34, desc[UR8][R2.64] ;  /* 0x0000000802229981 */ /* 0x000ee8000c1e1b00 */
[----:B------:R-:W4:Y:S01]  /*0150*/  @!P1 LDG.E.64 R32, desc[UR8][R2.64+0x10] ;  /* 0x0000100802209981 */ /* 0x000f22000c1e1b00 */
[----:B-1----:R-:W-:-:S05]  /*0160*/  @!P0 IMAD.WIDE R6, R9, 0x20, R6 ;  /* 0x0000002009068825 */ /* 0x002fca00078e0206 */
[----:B------:R-:W2:Y:S04]  /*0170*/  @!P0 LDG.E.64 R10, desc[UR8][R6.64+0x8] ;  /* 0x00000808060a8981 */ /* 0x000ea8000c1e1b00 */
[----:B------:R-:W3:Y:S04]  /*0180*/  @!P0 LDG.E.64 R8, desc[UR8][R6.64] ;  /* 0x0000000806088981 */ /* 0x000ee8000c1e1b00 */
[----:B------:R-:W4:Y:S04]  /*0190*/  @!P0 LDG.E.64 R12, desc[UR8][R6.64+0x10] ;  /* 0x00001008060c8981 */ /* 0x000f28000c1e1b00 */
[----:B0-----:R-:W5:Y:S01]  /*01a0*/  @!P0 LDG.E.64 R16, desc[UR8][R14.64] ;  /* 0x000000080e108981 */ /* 0x001f62000c1e1b00 */
[----:B------:R-:W-:-:S04]  /*01b0*/  USHF.R.S32.HI UR5, URZ, 0x1f, UR7 ;  /* 0x0000001fff057899 */ /* 0x000fc80008011407 */
[----:B------:R-:W-:-:S04]  /*01c0*/  ULEA.HI UR5, UR5, UR7, URZ, 0x5 ;  /* 0x0000000705057291 */ /* 0x000fc8000f8f28ff */
[----:B------:R-:W-:-:S04]  /*01d0*/  ULOP3.LUT UR6, UR5, 0xffffffe0, URZ, 0xc0, !UPT ;  /* 0xffffffe005067892 */ /* 0x000fc8000f8ec0ff */
[----:B------:R-:W-:Y:S02]  /*01e0*/  UISETP.GE.AND UP0, UPT, UR6, UR7, UPT ;  /* 0x000000070600728c */ /* 0x000fe4000bf06270 */
[----:B------:R-:W-:Y:S02]  /*01f0*/  USHF.R.S32.HI UR6, URZ, 0x5, UR5 ;  /* 0x00000005ff067899 */ /* 0x000fe40008011405 */
[----:B------:R-:W-:-:S07]  /*0200*/  ULEA.HI.SX32 UR5, UR5, 0x1, 0x1b ;  /* 0x0000000105057891 */ /* 0x000fce000f8fdaff */
[----:B------:R-:W-:-:S04]  /*0210*/  @UP0 UIADD3 UR5, UPT, UPT, UR6, URZ, URZ ;  /* 0x000000ff06050290 */ /* 0x000fc8000fffe0ff */
[----:B------:R-:W-:Y:S01]  /*0220*/  UISETP.GE.AND UP0, UPT, UR5, 0x1, UPT ;  /* 0x000000010500788c */ /* 0x000fe2000bf06270 */
[----:B------:R-:W-:Y:S02]  /*0230*/  CS2R R26, SRZ ;  /* 0x00000000001a7805 */ /* 0x000fe4000001ff00 */
[----:B------:R-:W-:Y:S02]  /*0240*/  CS2R R28, SRZ ;  /* 0x00000000001c7805 */ /* 0x000fe4000001ff00 */
[----:B------:R-:W-:Y:S01]  /*0250*/  CS2R R30, SRZ ;  /* 0x00000000001e7805 */ /* 0x000fe2000001ff00 */
[----:B--2---:R-:W-:Y:S02]  /*0260*/  @!P0 DADD R10, R36, -R10 ;  /* 0x00000000240a8229 */ /* 0x004fe4000000080a */
[----:B---3--:R-:W-:-:S06]  /*0270*/  @!P0 DADD R8, R34, -R8 ;  /* 0x0000000022088229 */ /* 0x008fcc0000000808 */
[----:B------:R-:W-:Y:S02]  /*0280*/  @!P0 DMUL R10, R10, R10 ;  /* 0x0000000a0a0a8228 */ /* 0x000fe40000000000 */
[----:B----4-:R-:W-:-:S06]  /*0290*/  @!P0 DADD R12, R32, -R12 ;  /* 0x00000000200c8229 */ /* 0x010fcc000000080c */
[----:B------:R-:W-:-:S08]  /*02a0*/  @!P0 DFMA R10, R8, R8, R10 ;  /* 0x00000008080a822b */ /* 0x000fd0000000000a */
[----:B------:R-:W-:Y:S01]  /*02b0*/  @!P0 DFMA R10, R12, R12, R10 ;  /* 0x0000000c0c0a822b */ /* 0x000fe2000000000a */
[----:B-----5:R-:W-:-:S07]  /*02c0*/  @!P0 IMAD.MOV.U32 R2, RZ, RZ, R17 ;  /* 0x000000ffff028224 */ /* 0x020fce00078e0011 */
[----:B------:R-:W-:Y:S02]  /*02d0*/  @!P0 DSETP.MIN.AND P1, P2, R16, R10, PT ;  /* 0x0000000a1000822a */ /* 0x000fe40003a20000 */
[----:B------:R-:W-:-:S04]  /*02e0*/  @!P0 IMAD.MOV.U32 R3, RZ, RZ, R10 ;  /* 0x000000ffff038224 */ /* 0x000fc800078e000a */
[----:B------:R-:W-:Y:S02]  /*02f0*/  @!P0 FSEL R6, R2, R11, P1 ;  /* 0x0000000b02068208 */ /* 0x000fe40000800000 */
[----:B------:R-:W-:Y:S02]  /*0300*/  @!P0 LOP3.LUT R11, R11, 0x80000, RZ, 0xfc, !PT ;  /* 0x000800000b0b8812 */ /* 0x000fe400078efcff */
[----:B------:R-:W-:Y:S02]  /*0310*/  @!P0 SEL R2, R16, R3, P1 ;  /* 0x0000000310028207 */ /* 0x000fe40000800000 */
[----:B------:R-:W-:-:S05]  /*0320*/  @!P0 SEL R3, R11, R6, P2 ;  /* 0x000000060b038207 */ /* 0x000fca0001000000 */
[----:B------:R0:W-:Y:S01]  /*0330*/  @!P0 STG.E.64 desc[UR8][R14.64], R2 ;  /* 0x000000020e008986 */ /* 0x0001e2000c101b08 */
[----:B------:R-:W-:Y:S05]  /*0340*/  BRA.U !UP0, `(.L_x_0) ;  /* 0x0000002d08d47547 */ /* 0x000fea000b800000 */
[----:B0-----:R-:W0:Y:S01]  /*0350*/  MUFU.RCP64H R3, 6000 ;  /* 0x40b7700000037908 */ /* 0x001e220000001800 */
[----:B------:R-:W-:Y:S01]  /*0360*/  IMAD.MOV.U32 R8, RZ, RZ, 0x0 ;  /* 0x00000000ff087424 */ /* 0x000fe200078e00ff */
[----:B------:R-:W1:Y:S01]  /*0370*/  LDCU UR6, c[0x0][0x380] ;  /* 0x00007000ff0677ac */ /* 0x000e620008000800 */
[----:B------:R-:W-:Y:S02]  /*0380*/  IMAD.MOV.U32 R9, RZ, RZ, 0x40b77000 ;  /* 0x40b77000ff097424 */ /* 0x000fe400078e00ff */
[----:B------:R-:W-:-:S06]  /*0390*/  IMAD.MOV.U32 R2, RZ, RZ, 0x1 ;  /* 0x00000001ff027424 */ /* 0x000fcc00078e00ff */
[----:B0-----:R-:W-:Y:S01]  /*03a0*/  DFMA R6, R2, -R8, 1 ;  /* 0x3ff000000206742b */ /* 0x001fe20000000808 */
[----:B-1----:R-:W-:-:S07]  /*03b0*/  UIMAD UR6, UR6, 0x3c, URZ ;  /* 0x0000003c060678a4 */ /* 0x002fce000f8e02ff */
[----:B------:R-:W-:-:S08]  /*03c0*/  DFMA R6, R6, R6, R6 ;  /* 0x000000060606722b */ /* 0x000fd00000000006 */
[----:B------:R-:W-:Y:S02]  /*03d0*/  DFMA R2, R2, R6, R2 ;  /* 0x000000060202722b */ /* 0x000fe40000000002 */
[----:B------:R-:W0:Y:S06]  /*03e0*/  I2F.F64 R6, UR6 ;  /* 0x0000000600067d12 */ /* 0x000e2c0008201c00 */
[----:B------:R-:W-:-:S08]  /*03f0*/  DFMA R8, R2, -R8, 1 ;  /* 0x3ff000000208742b */ /* 0x000fd00000000808 */
[----:B------:R-:W-:Y:S01]  /*0400*/  DFMA R2, R2, R8, R2 ;  /* 0x000000080202722b */ /* 0x000fe20000000002 */
[----:B0-----:R-:W-:-:S07]  /*0410*/  FSETP.GEU.AND P1, PT, |R7|, 6.5827683646048100446e-37, PT ;  /* 0x036000000700780b */ /* 0x001fce0003f2e200 */
[----:B------:R-:W-:-:S08]  /*0420*/  DMUL R8, R6, R2 ;  /* 0x0000000206087228 */ /* 0x000fd00000000000 */
[----:B------:R-:W-:-:S08]  /*0430*/  DFMA R10, R8, -6000, R6 ;  /* 0xc0b77000080a782b */ /* 0x000fd00000000006 */
[----:B------:R-:W-:-:S10]  /*0440*/  DFMA R2, R2, R10, R8 ;  /* 0x0000000a0202722b */ /* 0x000fd40000000008 */
[----:B------:R-:W-:-:S05]  /*0450*/  FFMA R8, RZ, 5.732421875, R3 ;  /* 0x40b77000ff087823 */ /* 0x000fca0000000003 */
[----:B------:R-:W-:-:S13]  /*0460*/  FSETP.GT.AND P0, PT, |R8|, 1.469367938527859385e-39, PT ;  /* 0x001000000800780b */ /* 0x000fda0003f04200 */
[----:B------:R-:W-:Y:S05]  /*0470*/  @P0 BRA P1, `(.L_x_1) ;  /* 0x0000000000200947 */ /* 0x000fea0000800000 */
[----:B------:R-:W-:Y:S01]  /*0480*/  IMAD.MOV.U32 R18, RZ, RZ, R6 ;  /* 0x000000ffff127224 */ /* 0x000fe200078e0006 */
[----:B------:R-:W-:Y:S01]  /*0490*/  MOV R44, 0x4e0 ;  /* 0x000004e0002c7802 */ /* 0x000fe20000000f00 */
[----:B------:R-:W-:Y:S02]  /*04a0*/  IMAD.MOV.U32 R19, RZ, RZ, R7 ;  /* 0x000000ffff137224 */ /* 0x000fe400078e0007 */
[----:B------:R-:W-:Y:S02]  /*04b0*/  IMAD.MOV.U32 R16, RZ, RZ, RZ ;  /* 0x000000ffff107224 */ /* 0x000fe400078e00ff */
[----:B------:R-:W-:-:S07]  /*04c0*/  IMAD.MOV.U32 R17, RZ, RZ, 0x40b77000 ;  /* 0x40b77000ff117424 */ /* 0x000fce00078e00ff */
[----:B------:R-:W-:Y:S05]  /*04d0*/  CALL.REL.NOINC `($__internal_0_$__cuda_sm20_div_rn_f64_full) ;  /* 0x0000003000847944 */ /* 0x000fea0003c00000 */
[----:B------:R-:W-:Y:S02]  /*04e0*/  IMAD.MOV.U32 R2, RZ, RZ, R16 ;  /* 0x000000ffff027224 */ /* 0x000fe400078e0010 */
[----:B------:R-:W-:-:S07]  /*04f0*/  IMAD.MOV.U32 R3, RZ, RZ, R17 ;  /* 0x000000ffff037224 */ /* 0x000fce00078e0011 */
.L_x_1:
[----:B------:R-:W-:Y:S01]  /*0500*/  UMOV UR6, 0x6dc9c883 ;  /* 0x6dc9c88300067882 */ /* 0x000fe20000000000 */
[----:B------:R-:W-:Y:S01]  /*0510*/  UMOV UR7, 0x3fe45f30 ;  /* 0x3fe45f3000077882 */ /* 0x000fe20000000000 */
[----:B------:R-:W-:Y:S01]  /*0520*/  UMOV UR10, 0x252049c0 ;  /* 0x252049c0000a7882 */ /* 0x000fe20000000000 */
[C---:B------:R-:W-:Y:S01]  /*0530*/  DMUL R6, R2.reuse, UR6 ;  /* 0x0000000602067c28 */ /* 0x040fe20008000000 */
[----:B------:R-:W-:Y:S01]  /*0540*/  UMOV UR6, 0x54442d18 ;  /* 0x54442d1800067882 */ /* 0x000fe20000000000 */
[----:B------:R-:W-:Y:S01]  /*0550*/  UMOV UR7, 0x3ff921fb ;  /* 0x3ff921fb00077882 */ /* 0x000fe20000000000 */
[----:B------:R-:W-:Y:S01]  /*0560*/  UMOV UR11, 0x397b839a ;  /* 0x397b839a000b7882 */ /* 0x000fe20000000000 */
[----:B------:R-:W-:Y:S01]  /*0570*/  DMUL R12, RZ, R2 ;  /* 0x00000002ff0c7228 */ /* 0x000fe20000000000 */
[----:B------:R-:W-:Y:S01]  /*0580*/  CS2R R30, SRZ ;  /* 0x00000000001e7805 */ /* 0x000fe2000001ff00 */
[----:B------:R-:W0:Y:S01]  /*0590*/  F2I.F64 R14, R6 ;  /* 0x00000006000e7311 */ /* 0x000e220000301100 */
[----:B------:R-:W-:Y:S01]  /*05a0*/  DSETP.NEU.AND P0, PT, |R2|, +INF , PT ;  /* 0x7ff000000200742a */ /* 0x000fe20003f0d200 */
[----:B------:R-:W-:-:S02]  /*05b0*/  CS2R R28, SRZ ;  /* 0x00000000001c7805 */ /* 0x000fc4000001ff00 */
[----:B------:R-:W-:Y:S01]  /*05c0*/  CS2R R26, SRZ ;  /* 0x00000000001a7805 */ /* 0x000fe2000001ff00 */
[----:B------:R-:W1:Y:S02]  /*05d0*/  LDCU UR16, c[0x0][0x384] ;  /* 0x00007080ff1077ac */ /* 0x000e640008000800 */
[----:B------:R-:W-:Y:S01]  /*05e0*/  DSETP.LTU.OR P1, PT, |R2|, 2.14748364800000000000e+09, !P0 ;  /* 0x41e000000200742a */ /* 0x000fe20004729600 */
[----:B------:R-:W-:Y:S01]  /*05f0*/  UIADD3 UR5, UPT, UPT, -UR5, URZ, URZ ;  /* 0x000000ff05057290 */ /* 0x000fe2000fffe1ff */
[----:B0-----:R-:W0:Y:S02]  /*0600*/  I2F.F64 R8, R14 ;  /* 0x0000000e00087312 */ /* 0x001e240000201c00 */
[----:B0-----:R-:W-:Y:S01]  /*0610*/  DFMA R10, R8, -UR6, R2 ;  /* 0x80000006080a7c2b */ /* 0x001fe20008000002 */
[----:B------:R-:W-:Y:S01]  /*0620*/  UMOV UR6, 0x33145c00 ;  /* 0x33145c0000067882 */ /* 0x000fe20000000000 */
[----:B------:R-:W-:-:S06]  /*0630*/  UMOV UR7, 0x3c91a626 ;  /* 0x3c91a62600077882 */ /* 0x000fcc0000000000 */
[C---:B------:R-:W-:Y:S01]  /*0640*/  DFMA R10, R8.reuse, -UR6, R10 ;  /* 0x80000006080a7c2b */ /* 0x040fe2000800000a */
[----:B------:R-:W0:Y:S07]  /*0650*/  LDCU UR7, c[0x0][0x384] ;  /* 0x00007080ff0777ac */ /* 0x000e2e0008000800 */
[----:B------:R-:W-:Y:S01]  /*0660*/  DFMA R10, R8, -UR10, R10 ;  /* 0x8000000a080a7c2b */ /* 0x000fe2000800000a */
[----:B------:R-:W2:Y:S01]  /*0670*/  LDCU.64 UR10, c[0x4][0x8] ;  /* 0x01000100ff0a77ac */ /* 0x000ea20008000a00 */
[----:B------:R-:W-:Y:S01]  /*0680*/  IADD3 R8, PT, PT, R5, -UR4, -R0 ;  /* 0x8000000405087c10 */ /* 0x000fe2000fffe800 */
[----:B------:R-:W-:-:S07]  /*0690*/  IMAD.MOV.U32 R9, RZ, RZ, 0x3f ;  /* 0x0000003fff097424 */ /* 0x000fce00078e00ff */
[----:B------:R-:W-:Y:S01]  /*06a0*/  FSEL R6, R12, R10, !P0 ;  /* 0x0000000a0c067208 */ /* 0x000fe20004000000 */
[----:B------:R-:W-:Y:S01]  /*06b0*/  IMAD.MOV.U32 R10, RZ, RZ, R5 ;  /* 0x000000ffff0a7224 */ /* 0x000fe200078e0005 */
[----:B------:R-:W-:Y:S01]  /*06c0*/  FSEL R7, R13, R11, !P0 ;  /* 0x0000000b0d077208 */ /* 0x000fe20004000000 */
[----:B0-----:R-:W-:Y:S01]  /*06d0*/  USHF.L.U32 UR7, UR7, 0x2, URZ ;  /* 0x0000000207077899 */ /* 0x001fe200080006ff */
[----:B-1----:R-:W-:-:S11]  /*06e0*/  SEL R11, R14, RZ, P0 ;  /* 0x000000ff0e0b7207 */ /* 0x002fd60000000000 */
.L_x_18:
[----:B0-----:R-:W0:Y:S01]  /*06f0*/  LDC.64 R20, c[0x0][0x390] ;  /* 0x0000e400ff147b82 */ /* 0x001e220000000a00 */
[C---:B------:R-:W-:Y:S02]  /*0700*/  VIADD R13, R9.reuse, 0xffffffc1 ;  /* 0xffffffc1090d7836 */ /* 0x040fe40000000000 */
[C---:B------:R-:W-:Y:S02]  /*0710*/  VIADD R12, R9.reuse, 0x40 ;  /* 0x00000040090c7836 */ /* 0x040fe40000000000 */
[----:B------:R-:W-:Y:S01]  /*0720*/  VIADD R14, R9, 0xffffffc3 ;  /* 0xffffffc3090e7836 */ /* 0x000fe20000000000 */
[----:B------:R-:W-:Y:S02]  /*0730*/  ISETP.GE.AND P3, PT, R13, UR7, PT ;  /* 0x000000070d007c0c */ /* 0x000fe4000bf66270 */
[----:B------:R-:W-:Y:S01]  /*0740*/  ISETP.GE.AND P4, PT, R12, UR7, PT ;  /* 0x000000070c007c0c */ /* 0x000fe2000bf86270 */
[----:B------:R-:W-:Y:S01]  /*0750*/  VIADD R12, R9, 0xffffffc2 ;  /* 0xffffffc2090c7836 */ /* 0x000fe20000000000 */
[----:B------:R-:W-:-:S04]  /*0760*/  ISETP.GE.AND P6, PT, R14, UR7, PT ;  /* 0x000000070e007c0c */ /* 0x000fc8000bfc6270 */
[----:B------:R-:W-:Y:S01]  /*0770*/  ISETP.GE.AND P5, PT, R12, UR7, PT ;  /* 0x000000070c007c0c */ /* 0x000fe2000bfa6270 */
[----:B0-----:R-:W-:-:S05]  /*0780*/  IMAD.WIDE.U32 R20, R13, 0x8, R20 ;  /* 0x000000080d147825 */ /* 0x001fca00078e0014 */
[----:B------:R-:W3:Y:S04]  /*0790*/  @!P3 LDG.E.64 R24, desc[UR8][R20.64] ;  /* 0x000000081418b981 */ /* 0x000ee8000c1e1b00 */
[----:B------:R-:W4:Y:S04]  /*07a0*/  @!P4 LDG.E.64 R40, desc[UR8][R20.64+0x3f8] ;  /* 0x0003f8081428c981 */ /* 0x000f28000c1e1b00 */
[----:B------:R-:W5:Y:S04]  /*07b0*/  @!P5 LDG.E.64 R12, desc[UR8][R20.64+0x8] ;  /* 0x00000808140cd981 */ /* 0x000f68000c1e1b00 */
[----:B------:R-:W2:Y:S01]  /*07c0*/  @!P6 LDG.E.64 R14, desc[UR8][R20.64+0x10] ;  /* 0x00001008140ee981 */ /* 0x000ea2000c1e1b00 */
[----:B------:R-:W-:-:S05]  /*07d0*/  VIADD R16, R9, 0xffffffc4 ;  /* 0xffffffc409107836 */ /* 0x000fca0000000000 */
[----:B------:R-:W-:Y:S01]  /*07e0*/  ISETP.GE.AND P0, PT, R16, UR7, PT ;  /* 0x0000000710007c0c */ /* 0x000fe2000bf06270 */
[C---:B------:R-:W-:Y:S02]  /*07f0*/  VIADD R16, R9.reuse, 0xffffffc5 ;  /* 0xffffffc509107836 */ /* 0x040fe40000000000 */
[----:B------:R-:W-:-:S03]  /*0800*/  VIADD R22, R9, 0xffffffc6 ;  /* 0xffffffc609167836 */ /* 0x000fc60000000000 */
[----:B------:R-:W-:Y:S01]  /*0810*/  ISETP.GE.AND P2, PT, R16, UR7, PT ;  /* 0x0000000710007c0c */ /* 0x000fe2000bf46270 */
[----:B------:R-:W-:-:S06]  /*0820*/  VIADD R23, R9, 0xffffffc7 ;  /* 0xffffffc709177836 */ /* 0x000fcc0000000000 */
[----:B------:R-:W2:Y:S06]  /*0830*/  @!P0 LDG.E.64 R16, desc[UR8][R20.64+0x18] ;  /* 0x0000180814108981 */ /* 0x000eac000c1e1b00 */
[----:B------:R-:W2:Y:S04]  /*0840*/  @!P2 LDG.E.64 R18, desc[UR8][R20.64+0x20] ;  /* 0x000020081412a981 */ /* 0x000ea8000c1e1b00 */
[----:B---3--:R0:W-:Y:S01]  /*0850*/  @!P3 STL.64 [R1], R24 ;  /* 0x000000180100b387 */ /* 0x0081e20000100a00 */
[----:B------:R-:W-:Y:S01]  /*0860*/  ISETP.GE.AND P3, PT, R22, UR7, PT ;  /* 0x0000000716007c0c */ /* 0x000fe2000bf66270 */
[----:B------:R-:W-:-:S02]  /*0870*/  VIADD R22, R9, 0xffffffc8 ;  /* 0xffffffc809167836 */ /* 0x000fc40000000000 */
[----:B----4-:R1:W-:Y:S01]  /*0880*/  @!P4 STL.64 [R1+0x3f8], R40 ;  /* 0x0003f8280100c387 */ /* 0x0103e20000100a00 */
[----:B------:R-:W-:Y:S01]  /*0890*/  ISETP.GE.AND P4, PT, R23, UR7, PT ;  /* 0x0000000717007c0c */ /* 0x000fe2000bf86270 */
[----:B------:R-:W-:Y:S02]  /*08a0*/  VIADD R23, R9, 0xffffffc9 ;  /* 0xffffffc909177836 */ /* 0x000fe40000000000 */
[----:B-----5:R3:W-:Y:S01]  /*08b0*/  @!P5 STL.64 [R1+0x8], R12 ;  /* 0x0000080c0100d387 */ /* 0x0207e20000100a00 */
[----:B------:R-:W-:-:S03]  /*08c0*/  ISETP.GE.AND P5, PT, R22, UR7, PT ;  /* 0x0000000716007c0c */ /* 0x000fc6000bfa6270 */
[----:B--2---:R-:W-:Y:S01]  /*08d0*/  @!P6 STL.64 [R1+0x10], R14 ;  /* 0x0000100e0100e387 */ /* 0x004fe20000100a00 */
[----:B------:R-:W-:-:S03]  /*08e0*/  ISETP.GE.AND P6, PT, R23, UR7, PT ;  /* 0x0000000717007c0c */ /* 0x000fc6000bfc6270 */
[----:B------:R-:W2:Y:S04]  /*08f0*/  @!P3 LDG.E.64 R22, desc[UR8][R20.64+0x28] ;  /* 0x000028081416b981 */ /* 0x000ea8000c1e1b00 */
[----:B0-----:R-:W4:Y:S04]  /*0900*/  @!P4 LDG.E.64 R24, desc[UR8][R20.64+0x30] ;  /* 0x000030081418c981 */ /* 0x001f28000c1e1b00 */
[----:B------:R-:W5:Y:S04]  /*0910*/  @!P5 LDG.E.64 R38, desc[UR8][R20.64+0x38] ;  /* 0x000038081426d981 */ /* 0x000f68000c1e1b00 */
[----:B-1----:R-:W5:Y:S01]  /*0920*/  @!P6 LDG.E.64 R40, desc[UR8][R20.64+0x40] ;  /* 0x000040081428e981 */ /* 0x002f62000c1e1b00 */
[----:B------:R-:W-:-:S02]  /*0930*/  VIADD R42, R9, 0xffffffca ;  /* 0xffffffca092a7836 */ /* 0x000fc40000000000 */
[C---:B---3--:R-:W-:Y:S01]  /*0940*/  VIADD R12, R9.reuse, 0xffffffcb ;  /* 0xffffffcb090c7836 */ /* 0x048fe20000000000 */
[----:B------:R0:W-:Y:S02]  /*0950*/  @!P0 STL.64 [R1+0x18], R16 ;  /* 0x0000181001008387 */ /* 0x0001e40000100a00 */
[----:B------:R-:W-:Y:S02]  /*0960*/  ISETP.GE.AND P0, PT, R42, UR7, PT ;  /* 0x000000072a007c0c */ /* 0x000fe4000bf06270 */
[----:B------:R-:W-:Y:S01]  /*0970*/  @!P2 STL.64 [R1+0x20], R18 ;  /* 0x000020120100a387 */ /* 0x000fe20000100a00 */
[----:B------:R-:W-:Y:S01]  /*0980*/  ISETP.GE.AND P2, PT, R12, UR7, PT ;  /* 0x000000070c007c0c */ /* 0x000fe2000bf46270 */
[C---:B------:R-:W-:Y:S02]  /*0990*/  VIADD R42, R9.reuse, 0xffffffcc ;  /* 0xffffffcc092a7836 */ /* 0x040fe40000000000 */
[C---:B------:R-:W-:Y:S02]  /*09a0*/  VIADD R43, R9.reuse, 0xffffffcd ;  /* 0xffffffcd092b7836 */ /* 0x040fe40000000000 */
[----:B0-----:R-:W-:-:S05]  /*09b0*/  VIADD R16, R9, 0xffffffce ;  /* 0xffffffce09107836 */ /* 0x001fca0000000000 */
[----:B------:R-:W3:Y:S01]  /*09c0*/  @!P0 LDG.E.64 R12, desc[UR8][R20.64+0x48] ;  /* 0x00004808140c8981 */ /* 0x000ee2000c1e1b00 */
[----:B------:R-:W-:-:S03]  /*09d0*/  VIADD R17, R9, 0xffffffcf ;  /* 0xffffffcf09117836 */ /* 0x000fc60000000000 */
[----:B------:R-:W3:Y:S04]  /*09e0*/  @!P2 LDG.E.64 R14, desc[UR8][R20.64+0x50] ;  /* 0x00005008140ea981 */ /* 0x000ee8000c1e1b00 */
[----:B--2---:R0:W-:Y:S01]  /*09f0*/  @!P3 STL.64 [R1+0x28], R22 ;  /* 0x000028160100b387 */ /* 0x0041e20000100a00 */
[----:B------:R-:W-:-:S03]  /*0a00*/  ISETP.GE.AND P3, PT, R42, UR7, PT ;  /* 0x000000072a007c0c */ /* 0x000fc6000bf66270 */
[----:B----4-:R1:W-:Y:S01]  /*0a10*/  @!P4 STL.64 [R1+0x30], R24 ;  /* 0x000030180100c387 */ /* 0x0103e20000100a00 */
[----:B------:R-:W-:-:S03]  /*0a20*/  ISETP.GE.AND P4, PT, R43, UR7, PT ;  /* 0x000000072b007c0c */ /* 0x000fc6000bf86270 */
[----:B-----5:R2:W-:Y:S01]  /*0a30*/  @!P5 STL.64 [R1+0x38], R38 ;  /* 0x000038260100d387 */ /* 0x0205e20000100a00 */
[----:B------:R-:W-:-:S03]  /*0a40*/  ISETP.GE.AND P5, PT, R16, UR7, PT ;  /* 0x0000000710007c0c */ /* 0x000fc6000bfa6270 */
[----:B------:R-:W-:Y:S01]  /*0a50*/  @!P6 STL.64 [R1+0x40], R40 ;  /* 0x000040280100e387 */ /* 0x000fe20000100a00 */
[----:B------:R-:W-:-:S03]  /*0a60*/  ISETP.GE.AND P6, PT, R17, UR7, PT ;  /* 0x0000000711007c0c */ /* 0x000fc6000bfc6270 */
[----:B------:R-:W4:Y:S04]  /*0a70*/  @!P3 LDG.E.64 R42, desc[UR8][R20.64+0x58] ;  /* 0x00005808142ab981 */ /* 0x000f28000c1e1b00 */
[----:B0-----:R-:W5:Y:S04]  /*0a80*/  @!P4 LDG.E.64 R22, desc[UR8][R20.64+0x60] ;  /* 0x000060081416c981 */ /* 0x001f68000c1e1b00 */
[----:B------:R-:W5:Y:S04]  /*0a90*/  @!P5 LDG.E.64 R44, desc[UR8][R20.64+0x68] ;  /* 0x00006808142cd981 */ /* 0x000f68000c1e1b00 */
[----:B-1----:R-:W5:Y:S01]  /*0aa0*/  @!P6 LDG.E.64 R24, desc[UR8][R20.64+0x70] ;  /* 0x000070081418e981 */ /* 0x002f62000c1e1b00 */
[----:B------:R-:W-:-:S03]  /*0ab0*/  VIADD R16, R9, 0xffffffd0 ;  /* 0xffffffd009107836 */ /* 0x000fc60000000000 */
[----:B---3--:R0:W-:Y:S02]  /*0ac0*/  @!P0 STL.64 [R1+0x48], R12 ;  /* 0x0000480c01008387 */ /* 0x0081e40000100a00 */
[----:B------:R-:W-:Y:S01]  /*0ad0*/  ISETP.GE.AND P0, PT, R16, UR7, PT ;  /* 0x0000000710007c0c */ /* 0x000fe2000bf06270 */
[C---:B------:R-:W-:Y:S01]  /*0ae0*/  VIADD R16, R9.reuse, 0xffffffd1 ;  /* 0xffffffd109107836 */ /* 0x040fe20000000000 */
[----:B------:R-:W-:Y:S01]  /*0af0*/  @!P2 STL.64 [R1+0x50], R14 ;  /* 0x0000500e0100a387 */ /* 0x000fe20000100a00 */
[----:B--2---:R-:W-:-:S03]  /*0b00*/  VIADD R38, R9, 0xffffffd2 ;  /* 0xffffffd209267836 */ /* 0x004fc60000000000 */
[----:B------:R-:W-:Y:S01]  /*0b10*/  ISETP.GE.AND P2, PT, R16, UR7, PT ;  /* 0x0000000710007c0c */ /* 0x000fe2000bf46270 */
[C---:B------:R-:W-:Y:S02]  /*0b20*/  VIADD R39, R9.reuse, 0xffffffd3 ;  /* 0xffffffd309277836 */ /* 0x040fe40000000000 */
[----:B0-----:R-:W-:-:S04]  /*0b30*/  VIADD R12, R9, 0xffffffd4 ;  /* 0xffffffd4090c7836 */ /* 0x001fc80000000000 */
[----:B------:R-:W2:Y:S01]  /*0b40*/  @!P0 LDG.E.64 R16, desc[UR8][R20.64+0x78] ;  /* 0x0000780814108981 */ /* 0x000ea2000c1e1b00 */
[----:B------:R-:W-:-:S05]  /*0b50*/  VIADD R13, R9, 0xffffffd5 ;  /* 0xffffffd5090d7836 */ /* 0x000fca0000000000 */
[----:B------:R-:W3:Y:S04]  /*0b60*/  @!P2 LDG.E.64 R18, desc[UR8][R20.64+0x80] ;  /* 0x000080081412a981 */ /* 0x000ee8000c1e1b00 */
[----:B----4-:R0:W-:Y:S01]  /*0b70*/  @!P3 STL.64 [R1+0x58], R42 ;  /* 0x0000582a0100b387 */ /* 0x0101e20000100a00 */
[----:B------:R-:W-:-:S03]  /*0b80*/  ISETP.GE.AND P3, PT, R38, UR7, PT ;  /* 0x0000000726007c0c */ /* 0x000fc6000bf66270 */
[----:B-----5:R1:W-:Y:S01]  /*0b90*/  @!P4 STL.64 [R1+0x60], R22 ;  /* 0x000060160100c387 */ /* 0x0203e20000100a00 */
[----:B------:R-:W-:-:S03]  /*0ba0*/  ISETP.GE.AND P4, PT, R39, UR7, PT ;  /* 0x0000000727007c0c */ /* 0x000fc6000bf86270 */
[----:B------:R-:W-:Y:S01]  /*0bb0*/  @!P5 STL.64 [R1+0x68], R44 ;  /* 0x0000682c0100d387 */ /* 0x000fe20000100a00 */
[----:B------:R-:W-:-:S03]  /*0bc0*/  ISETP.GE.AND P5, PT, R12, UR7, PT ;  /* 0x000000070c007c0c */ /* 0x000fc6000bfa6270 */
[----:B------:R4:W-:Y:S01]  /*0bd0*/  @!P6 STL.64 [R1+0x70], R24 ;  /* 0x000070180100e387 */ /* 0x0009e20000100a00 */
[----:B------:R-:W-:-:S03]  /*0be0*/  ISETP.GE.AND P6, PT, R13, UR7, PT ;  /* 0x000000070d007c0c */ /* 0x000fc6000bfc6270 */
[----:B------:R-:W5:Y:S04]  /*0bf0*/  @!P3 LDG.E.64 R38, desc[UR8][R20.64+0x88] ;  /* 0x000088081426b981 */ /* 0x000f68000c1e1b00 */
[----:B------:R-:W5:Y:S04]  /*0c00*/  @!P4 LDG.E.64 R40, desc[UR8][R20.64+0x90] ;  /* 0x000090081428c981 */ /* 0x000f68000c1e1b00 */
[----:B0-----:R-:W5:Y:S04]  /*0c10*/  @!P5 LDG.E.64 R42, desc[UR8][R20.64+0x98] ;  /* 0x00009808142ad981 */ /* 0x001f68000c1e1b00 */
[----:B-1----:R-:W5:Y:S01]  /*0c20*/  @!P6 LDG.E.64 R22, desc[UR8][R20.64+0xa0] ;  /* 0x0000a0081416e981 */ /* 0x002f62000c1e1b00 */
[----:B------:R-:W-:-:S03]  /*0c30*/  VIADD R12, R9, 0xffffffd6 ;  /* 0xffffffd6090c7836 */ /* 0x000fc60000000000 */
[----:B--2---:R0:W-:Y:S02]  /*0c40*/  @!P0 STL.64 [R1+0x78], R16 ;  /* 0x0000781001008387 */ /* 0x0041e40000100a00 */
[----:B------:R-:W-:Y:S01]  /*0c50*/  ISETP.GE.AND P0, PT, R12, UR7, PT ;  /* 0x000000070c007c0c */ /* 0x000fe2000bf06270 */
[C---:B------:R-:W-:Y:S01]  /*0c60*/  VIADD R12, R9.reuse, 0xffffffd7 ;  /* 0xffffffd7090c7836 */ /* 0x040fe20000000000 */
[----:B---3--:R-:W-:Y:S04]  /*0c70*/  @!P2 STL.64 [R1+0x80], R18 ;  /* 0x000080120100a387 */ /* 0x008fe80000100a00 */
[----:B------:R-:W-:Y:S01]  /*0c80*/  ISETP.GE.AND P2, PT, R12, UR7, PT ;  /* 0x000000070c007c0c */ /* 0x000fe2000bf46270 */
[C---:B----4-:R-:W-:Y:S02]  /*0c90*/  VIADD R24, R9.reuse, 0xffffffd8 ;  /* 0xffffffd809187836 */ /* 0x050fe40000000000 */
[----:B------:R-:W-:-:S02]  /*0ca0*/  VIADD R25, R9, 0xffffffd9 ;  /* 0xffffffd909197836 */ /* 0x000fc40000000000 */
[C---:B0-----:R-:W-:Y:S02]  /*0cb0*/  VIADD R16, R9.reuse, 0xffffffda ;  /* 0xffffffda09107836 */ /* 0x041fe40000000000 */
[----:B------:R-:W2:Y:S01]  /*0cc0*/  @!P0 LDG.E.64 R12, desc[UR8][R20.64+0xa8] ;  /* 0x0000a808140c8981 */ /* 0x000ea2000c1e1b00 */
[----:B------:R-:W-:-:S05]  /*0cd0*/  VIADD R17, R9, 0xffffffdb ;  /* 0xffffffdb09117836 */ /* 0x000fca0000000000 */
[----:B------:R-:W3:Y:S04]  /*0ce0*/  @!P2 LDG.E.64 R14, desc[UR8][R20.64+0xb0] ;  /* 0x0000b008140ea981 */ /* 0x000ee8000c1e1b00 */
[----:B-----5:R0:W-:Y:S01]  /*0cf0*/  @!P3 STL.64 [R1+0x88], R38 ;  /* 0x000088260100b387 */ /* 0x0201e20000100a00 */
[----:B------:R-:W-:-:S03]  /*0d00*/  ISETP.GE.AND P3, PT, R24, UR7, PT ;  /* 0x0000000718007c0c */ /* 0x000fc6000bf66270 */
[----:B------:R1:W-:Y:S01]  /*0d10*/  @!P4 STL.64 [R1+0x90], R40 ;  /* 0x000090280100c387 */ /* 0x0003e20000100a00 */
        /* <DEDUP_REMOVED lines=25> */
[----:B------:R4:W-:Y:S01]  /*0eb0*/  @!P5 STL.64 [R1+0xc8], R38 ;  /* 0x0000c8260100d387 */ /* 0x0009e20000100a00 */
[----:B------:R-:W-:-:S03]  /*0ec0*/  ISETP.GE.AND P5, PT, R12, UR7, PT ;  /* 0x000000070c007c0c */ /* 0x000fc6000bfa6270 */
[----:B------:R-:W-:Y:S01]  /*0ed0*/  @!P6 STL.64 [R1+0xd0], R40 ;  /* 0x0000d0280100e387 */ /* 0x000fe20000100a00 */
        /* <DEDUP_REMOVED lines=26> */
[----:B0-----:R-:W5:Y:S04]  /*1080*/  @!P4 LDG.E.64 R22, desc[UR8][R20.64+0x120] ;  /* 0x000120081416c981 */ /* 0x001f68000c1e1b00 */
[----:B------:R-:W5:Y:S04]  /*1090*/  @!P5 LDG.E.64 R40, desc[UR8][R20.64+0x128] ;  /* 0x000128081428d981 */ /* 0x000f68000c1e1b00 */
        /* <DEDUP_REMOVED lines=98> */
[----:B--2---:R0:W-:Y:S01]  /*16c0*/  @!P0 STL.64 [R1+0x1c8], R12 ;  /* 0x0001c80c01008387 */ /* 0x0041e20000100a00 */
[----:B------:R-:W-:-:S03]  /*16d0*/  ISETP.GE.AND P0, PT, R9, UR7, PT ;  /* 0x0000000709007c0c */ /* 0x000fc6000bf06270 */
[----:B---3--:R-:W-:Y:S01]  /*16e0*/  @!P2 STL.64 [R1+0x1d0], R14 ;  /* 0x0001d00e0100a387 */ /* 0x008fe20000100a00 */
[----:B------:R-:W-:Y:S01]  /*16f0*/  ISETP.GE.AND P2, PT, R16, UR7, PT ;  /* 0x0000000710007c0c */ /* 0x000fe2000bf46270 */
[C---:B----4-:R-:W-:Y:S02]  /*1700*/  VIADD R24, R9.reuse, 0x2 ;  /* 0x0000000209187836 */ /* 0x050fe40000000000 */
[C---:B------:R-:W-:Y:S02]  /*1710*/  VIADD R25, R9.reuse, 0x3 ;  /* 0x0000000309197836 */ /* 0x040fe40000000000 */
[----:B0-----:R-:W-:-:S04]  /*1720*/  VIADD R12, R9, 0x4 ;  /* 0x00000004090c7836 */ /* 0x001fc80000000000 */
[----:B------:R-:W2:Y:S01]  /*1730*/  @!P0 LDG.E.64 R16, desc[UR8][R20.64+0x1f8] ;  /* 0x0001f80814108981 */ /* 0x000ea2000c1e1b00 */
[----:B------:R-:W-:-:S03]  /*1740*/  VIADD R13, R9, 0x5 ;  /* 0x00000005090d7836 */ /* 0x000fc60000000000 */
        /* <DEDUP_REMOVED lines=17> */
[----:B---3--:R-:W-:Y:S01]  /*1860*/  @!P2 STL.64 [R1+0x200], R18 ;  /* 0x000200120100a387 */ /* 0x008fe20000100a00 */
[----:B----4-:R-:W-:-:S03]  /*1870*/  VIADD R40, R9, 0x8 ;  /* 0x0000000809287836 */ /* 0x010fc60000000000 */
[----:B------:R-:W-:Y:S01]  /*1880*/  ISETP.GE.AND P2, PT, R12, UR7, PT ;  /* 0x000000070c007c0c */ /* 0x000fe2000bf46270 */
[C---:B------:R-:W-:Y:S02]  /*1890*/  VIADD R41, R9.reuse, 0x9 ;  /* 0x0000000909297836 */ /* 0x040fe40000000000 */
[----:B0-----:R-:W-:-:S04]  /*18a0*/  VIADD R16, R9, 0xa ;  /* 0x0000000a09107836 */ /* 0x001fc80000000000 */
        /* <DEDUP_REMOVED lines=197> */
[----:B------:R-:W-:Y:S01]  /*2500*/  @!P4 STL.64 [R1+0x390], R38 ;  /* 0x000390260100c387 */ /* 0x000fe20000100a00 */
[----:B------:R-:W-:-:S03]  /*2510*/  ISETP.GE.AND P4, PT, R41, UR7, PT ;  /* 0x0000000729007c0c */ /* 0x000fc6000bf86270 */
[----:B------:R-:W-:Y:S01]  /*2520*/  @!P5 STL.64 [R1+0x398], R44 ;  /* 0x0003982c0100d387 */ /* 0x000fe20000100a00 */
[----:B------:R-:W-:-:S03]  /*2530*/  ISETP.GE.AND P5, PT, R16, UR7, PT ;  /* 0x0000000710007c0c */ /* 0x000fc6000bfa6270 */
[----:B------:R1:W-:Y:S01]  /*2540*/  @!P6 STL.64 [R1+0x3a0], R22 ;  /* 0x0003a0160100e387 */ /* 0x0003e20000100a00 */
[----:B------:R-:W-:-:S03]  /*2550*/  ISETP.GE.AND P6, PT, R17, UR7, PT ;  /* 0x0000000711007c0c */ /* 0x000fc6000bfc6270 */
[----:B------:R-:W4:Y:S04]  /*2560*/  @!P3 LDG.E.64 R40, desc[UR8][R20.64+0x3b8] ;  /* 0x0003b8081428b981 */ /* 0x000f28000c1e1b00 */
[----:B0-----:R-:W5:Y:S04]  /*2570*/  @!P4 LDG.E.64 R24, desc[UR8][R20.64+0x3c0] ;  /* 0x0003c0081418c981 */ /* 0x001f68000c1e1b00 */
[----:B------:R-:W5:Y:S04]  /*2580*/  @!P5 LDG.E.64 R16, desc[UR8][R20.64+0x3c8] ;  /* 0x0003c8081410d981 */ /* 0x000f68000c1e1b00 */
[----:B------:R-:W5:Y:S01]  /*2590*/  @!P6 LDG.E.64 R18, desc[UR8][R20.64+0x3d0] ;  /* 0x0003d0081412e981 */ /* 0x000f62000c1e1b00 */
[----:B-1----:R-:W-:-:S02]  /*25a0*/  VIADD R22, R9, 0x3c ;  /* 0x0000003c09167836 */ /* 0x002fc40000000000 */
[----:B------:R-:W-:Y:S01]  /*25b0*/  VIADD R23, R9, 0x3d ;  /* 0x0000003d09177836 */ /* 0x000fe20000000000 */
[----:B--2---:R0:W-:Y:S01]  /*25c0*/  @!P0 STL.64 [R1+0x3a8], R14 ;  /* 0x0003a80e01008387 */ /* 0x0041e20000100a00 */
[----:B------:R-:W-:-:S03]  /*25d0*/  ISETP.GE.AND P0, PT, R10, UR16, PT ;  /* 0x000000100a007c0c */ /* 0x000fc6000bf06270 */
[----:B---3--:R1:W-:Y:S01]  /*25e0*/  @!P2 STL.64 [R1+0x3b0], R12 ;  /* 0x0003b00c0100a387 */ /* 0x0083e20000100a00 */
[----:B------:R-:W-:Y:S01]  /*25f0*/  ISETP.NE.OR P2, PT, R0, RZ, P0 ;  /* 0x000000ff0000720c */ /* 0x000fe20000745670 */
[----:B0-----:R-:W-:-:S12]  /*2600*/  VIADD R14, R9, 0x3f ;  /* 0x0000003f090e7836 */ /* 0x001fd80000000000 */
[----:B------:R-:W0:Y:S02]  /*2610*/  @!P2 LDC.64 R38, c[0x0][0x3b0] ;  /* 0x0000ec00ff26ab82 */ /* 0x000e240000000a00 */
[----:B0-----:R-:W-:-:S06]  /*2620*/  @!P2 IMAD.WIDE.U32 R38, R10, 0x4, R38 ;  /* 0x000000040a26a825 */ /* 0x001fcc00078e0026 */
[----:B------:R-:W2:Y:S04]  /*2630*/  @!P2 LDG.E R38, desc[UR8][R38.64] ;  /* 0x000000082626a981 */ /* 0x000ea8000c1e1900 */
[----:B----4-:R-:W-:Y:S01]  /*2640*/  @!P3 STL.64 [R1+0x3b8], R40 ;  /* 0x0003b8280100b387 */ /* 0x010fe20000100a00 */
[----:B------:R-:W-:Y:S01]  /*2650*/  ISETP.GE.AND P3, PT, R22, UR7, PT ;  /* 0x0000000716007c0c */ /* 0x000fe2000bf66270 */
[----:B------:R-:W-:Y:S02]  /*2660*/  VIADD R22, R9, 0x3e ;  /* 0x0000003e09167836 */ /* 0x000fe40000000000 */
[----:B-----5:R0:W-:Y:S01]  /*2670*/  @!P4 STL.64 [R1+0x3c0], R24 ;  /* 0x0003c0180100c387 */ /* 0x0201e20000100a00 */
[----:B------:R-:W-:-:S03]  /*2680*/  ISETP.GE.AND P4, PT, R23, UR7, PT ;  /* 0x0000000717007c0c */ /* 0x000fc6000bf86270 */
[----:B------:R3:W-:Y:S01]  /*2690*/  @!P5 STL.64 [R1+0x3c8], R16 ;  /* 0x0003c8100100d387 */ /* 0x0007e20000100a00 */
[----:B------:R-:W-:-:S03]  /*26a0*/  ISETP.GE.AND P5, PT, R22, UR7, PT ;  /* 0x0000000716007c0c */ /* 0x000fc6000bfa6270 */
[----:B------:R4:W-:Y:S01]  /*26b0*/  @!P6 STL.64 [R1+0x3d0], R18 ;  /* 0x0003d0120100e387 */ /* 0x0009e20000100a00 */
[----:B------:R-:W-:-:S03]  /*26c0*/  ISETP.GE.AND P6, PT, R14, UR7, PT ;  /* 0x000000070e007c0c */ /* 0x000fc6000bfc6270 */
[----:B-1----:R-:W5:Y:S04]  /*26d0*/  @!P3 LDG.E.64 R12, desc[UR8][R20.64+0x3d8] ;  /* 0x0003d808140cb981 */ /* 0x002f68000c1e1b00 */
[----:B------:R-:W4:Y:S04]  /*26e0*/  @!P4 LDG.E.64 R14, desc[UR8][R20.64+0x3e0] ;  /* 0x0003e008140ec981 */ /* 0x000f28000c1e1b00 */
[----:B------:R-:W4:Y:S04]  /*26f0*/  @!P5 LDG.E.64 R22, desc[UR8][R20.64+0x3e8] ;  /* 0x0003e8081416d981 */ /* 0x000f28000c1e1b00 */
[----:B0-----:R-:W4:Y:S01]  /*2700*/  @!P6 LDG.E.64 R24, desc[UR8][R20.64+0x3f0] ;  /* 0x0003f0081418e981 */ /* 0x001f22000c1e1b00 */
[----:B------:R-:W0:Y:S01]  /*2710*/  S2UR UR6, SR_CgaCtaId ;  /* 0x00000000000679c3 */ /* 0x000e220000008800 */
[----:B------:R-:W-:Y:S01]  /*2720*/  UMOV UR4, 0x400 ;  /* 0x0000040000047882 */ /* 0x000fe20000000000 */
[----:B------:R-:W-:Y:S01]  /*2730*/  ISETP.EQ.OR P0, PT, R8, RZ, P0 ;  /* 0x000000ff0800720c */ /* 0x000fe20000702670 */
[----:B---3--:R-:W-:Y:S01]  /*2740*/  IMAD.SHL.U32 R16, R5, 0x4, RZ ;  /* 0x0000000405107824 */ /* 0x008fe200078e00ff */
[----:B------:R-:W-:Y:S01]  /*2750*/  UIADD3 UR5, UPT, UPT, UR5, 0x1, URZ ;  /* 0x0000000105057890 */ /* 0x000fe2000fffe0ff */
[----:B------:R-:W-:Y:S03]  /*2760*/  BSSY.RECONVERGENT B0, `(.L_x_2) ;  /* 0x00000ac000007945 */ /* 0x000fe60003800200 */
[----:B------:R-:W-:-:S02]  /*2770*/  UISETP.NE.AND UP0, UPT, UR5, URZ, UPT ;  /* 0x000000ff0500728c */ /* 0x000fc4000bf05270 */
[----:B0-----:R-:W-:-:S09]  /*2780*/  ULEA UR4, UR6, UR4, 0x18 ;  /* 0x0000000406047291 */ /* 0x001fd2000f8ec0ff */
[----:B--2---:R0:W-:Y:S01]  /*2790*/  @!P2 STS [R16+UR4+0x400], R38 ;  /* 0x000400261000a988 */ /* 0x0041e20008000804 */
[----:B------:R-:W-:Y:S06]  /*27a0*/  BAR.SYNC.DEFER_BLOCKING 0x0 ;  /* 0x0000000000007b1d */ /* 0x000fec0000010000 */
[----:B-----5:R0:W-:Y:S04]  /*27b0*/  @!P3 STL.64 [R1+0x3d8], R12 ;  /* 0x0003d80c0100b387 */ /* 0x0201e80000100a00 */
[----:B----4-:R0:W-:Y:S04]  /*27c0*/  @!P4 STL.64 [R1+0x3e0], R14 ;  /* 0x0003e00e0100c387 */ /* 0x0101e80000100a00 */
[----:B------:R0:W-:Y:S04]  /*27d0*/  @!P5 STL.64 [R1+0x3e8], R22 ;  /* 0x0003e8160100d387 */ /* 0x0001e80000100a00 */
[----:B------:R0:W-:Y:S01]  /*27e0*/  @!P6 STL.64 [R1+0x3f0], R24 ;  /* 0x0003f0180100e387 */ /* 0x0001e20000100a00 */
[----:B------:R-:W-:Y:S05]  /*27f0*/  @P0 BRA `(.L_x_3) ;  /* 0x0000000800880947 */ /* 0x000fea0003800000 */
[----:B0-----:R-:W-:Y:S02]  /*2800*/  IMAD R24, R16, 0x8, R1 ;  /* 0x0000000810187824 */ /* 0x001fe400078e0201 */
[----:B------:R-:W0:Y:S04]  /*2810*/  LDS R16, [R16+UR4+0x400] ;  /* 0x0004000410107984 */ /* 0x000e280008000800 */
[----:B------:R-:W5:Y:S01]  /*2820*/  LDL.64 R24, [R24+0x18] ;  /* 0x0000180018187983 */ /* 0x000f620000100a00 */
[----:B------:R-:W-:Y:S01]  /*2830*/  BSSY.RECONVERGENT B2, `(.L_x_4) ;  /* 0x000002c000027945 */ /* 0x000fe20003800200 */
[----:B0-----:R-:W-:-:S13]  /*2840*/  ISETP.NE.AND P0, PT, R16, 0x1, PT ;  /* 0x000000011000780c */ /* 0x001fda0003f05270 */
[----:B------:R-:W-:Y:S05]  /*2850*/  @P0 BRA `(.L_x_5) ;  /* 0x0000000000a40947 */ /* 0x000fea0003800000 */
[----:B------:R-:W-:Y:S01]  /*2860*/  BSSY.RECONVERGENT B1, `(.L_x_6) ;  /* 0x000000a000017945 */ /* 0x000fe20003800200 */
[----:B------:R-:W-:Y:S02]  /*2870*/  IMAD.MOV.U32 R44, RZ, RZ, R11 ;  /* 0x000000ffff2c7224 */ /* 0x000fe400078e000b */
[----:B------:R-:W-:Y:S02]  /*2880*/  IMAD.MOV.U32 R42, RZ, RZ, R6 ;  /* 0x000000ffff2a7224 */ /* 0x000fe400078e0006 */
[----:B------:R-:W-:Y:S01]  /*2890*/  IMAD.MOV.U32 R43, RZ, RZ, R7 ;  /* 0x000000ffff2b7224 */ /* 0x000fe200078e0007 */
[----:B------:R-:W-:Y:S06]  /*28a0*/  @P1 BRA `(.L_x_7) ;  /* 0x0000000000141947 */ /* 0x000fec0003800000 */
[----:B------:R-:W-:Y:S01]  /*28b0*/  IMAD.MOV.U32 R12, RZ, RZ, R2 ;  /* 0x000000ffff0c7224 */ /* 0x000fe200078e0002 */
[----:B------:R-:W-:Y:S01]  /*28c0*/  MOV R38, 0x28f0 ;  /* 0x000028f000267802 */ /* 0x000fe20000000f00 */
[----:B------:R-:W-:-:S07]  /*28d0*/  IMAD.MOV.U32 R22, RZ, RZ, R3 ;  /* 0x000000ffff167224 */ /* 0x000fce00078e0003 */
[----:B-----5:R-:W-:Y:S05]  /*28e0*/  CALL.REL.NOINC `($_Z15kernel_problem1iiiiP2QMS0_P3VelS2_PiPh$__internal_trig_reduction_slowpathd) ;  /* 0x0000001c00907944 */ /* 0x020fea0003c00000 */
[----:B------:R-:W-:-:S07]  /*28f0*/  IMAD.MOV.U32 R44, RZ, RZ, R12 ;  /* 0x000000ffff2c7224 */ /* 0x000fce00078e000c */
.L_x_7:
[----:B------:R-:W-:Y:S05]  /*2900*/  BSYNC.RECONVERGENT B1 ;  /* 0x0000000000017941 */ /* 0x000fea0003800200 */
.L_x_6:
[----:B------:R-:W-:-:S05]  /*2910*/  IMAD.SHL.U32 R12, R44, 0x40, RZ ;  /* 0x000000402c0c7824 */ /* 0x000fca00078e00ff */
[----:B------:R-:W-:-:S04]  /*2920*/  LOP3.LUT R12, R12, 0x40, RZ, 0xc0, !PT ;  /* 0x000000400c0c7812 */ /* 0x000fc800078ec0ff */
[----:B------:R-:W-:-:S05]  /*2930*/  IADD3 R46, P0, PT, R12, UR10, RZ ;  /* 0x0000000a0c2e7c10 */ /* 0x000fca000ff1e0ff */
[----:B------:R-:W-:-:S05]  /*2940*/  IMAD.X R47, RZ, RZ, UR11, P0 ;  /* 0x0000000bff2f7e24 */ /* 0x000fca00080e06ff */
[----:B------:R-:W2:Y:S04]  /*2950*/  LDG.E.128.CONSTANT R12, desc[UR8][R46.64] ;  /* 0x000000082e0c7981 */ /* 0x000ea8000c1e9d00 */
[----:B------:R-:W3:Y:S04]  /*2960*/  LDG.E.128.CONSTANT R16, desc[UR8][R46.64+0x10] ;  /* 0x000010082e107981 */ /* 0x000ee8000c1e9d00 */
[----:B------:R-:W4:Y:S01]  /*2970*/  LDG.E.128.CONSTANT R20, desc[UR8][R46.64+0x20] ;  /* 0x000020082e147981 */ /* 0x000f22000c1e9d00 */
[----:B------:R-:W-:Y:S01]  /*2980*/  LOP3.LUT R38, R44, 0x1, RZ, 0xc0, !PT ;  /* 0x000000012c267812 */ /* 0x000fe200078ec0ff */
[----:B------:R-:W-:-:S02]  /*2990*/  IMAD.MOV.U32 R40, RZ, RZ, 0x20fd8164 ;  /* 0x20fd8164ff287424 */ /* 0x000fc400078e00ff */
[----:B------:R-:W-:Y:S01]  /*29a0*/  IMAD.MOV.U32 R41, RZ, RZ, 0x3da8ff83 ;  /* 0x3da8ff83ff297424 */ /* 0x000fe200078e00ff */
[----:B------:R-:W-:Y:S01]  /*29b0*/  ISETP.NE.U32.AND P0, PT, R38, 0x1, PT ;  /* 0x000000012600780c */ /* 0x000fe20003f05070 */
[----:B------:R-:W-:-:S03]  /*29c0*/  DMUL R38, R42, R42 ;  /* 0x0000002a2a267228 */ /* 0x000fc60000000000 */
[----:B------:R-:W-:Y:S02]  /*29d0*/  FSEL R40, R40, -8.06006814911005101289e+34, !P0 ;  /* 0xf9785eba28287808 */ /* 0x000fe40004000000 */
[----:B------:R-:W-:-:S06]  /*29e0*/  FSEL R41, -R41, 0.11223486810922622681, !P0 ;  /* 0x3de5db6529297808 */ /* 0x000fcc0004000100 */
[----:B--2---:R-:W-:-:S08]  /*29f0*/  DFMA R12, R38, R40, R12 ;  /* 0x00000028260c722b */ /* 0x004fd0000000000c */
[----:B------:R-:W-:-:S08]  /*2a00*/  DFMA R12, R38, R12, R14 ;  /* 0x0000000c260c722b */ /* 0x000fd0000000000e */
[----:B---3--:R-:W-:-:S08]  /*2a10*/  DFMA R12, R38, R12, R16 ;  /* 0x0000000c260c722b */ /* 0x008fd00000000010 */
[----:B------:R-:W-:-:S08]  /*2a20*/  DFMA R12, R38, R12, R18 ;  /* 0x0000000c260c722b */ /* 0x000fd00000000012 */
[----:B----4-:R-:W-:-:S08]  /*2a30*/  DFMA R12, R38, R12, R20 ;  /* 0x0000000c260c722b */ /* 0x010fd00000000014 */
[----:B------:R-:W-:-:S08]  /*2a40*/  DFMA R12, R38, R12, R22 ;  /* 0x0000000c260c722b */ /* 0x000fd00000000016 */
[----:B------:R-:W-:Y:S02]  /*2a50*/  DFMA R14, R12, R42, R42 ;  /* 0x0000002a0c0e722b */ /* 0x000fe4000000002a */
[----:B------:R-:W-:-:S10]  /*2a60*/  DFMA R12, R38, R12, 1 ;  /* 0x3ff00000260c742b */ /* 0x000fd4000000000c */
[----:B------:R-:W-:Y:S02]  /*2a70*/  FSEL R16, R12, R14, !P0 ;  /* 0x0000000e0c107208 */ /* 0x000fe40004000000 */
[----:B------:R-:W-:Y:S01]  /*2a80*/  FSEL R17, R13, R15, !P0 ;  /* 0x0000000f0d117208 */ /* 0x000fe20004000000 */
[----:B-----5:R-:W-:Y:S01]  /*2a90*/  DMUL R14, R24, 0.5 ;  /* 0x3fe00000180e7828 */ /* 0x020fe20000000000 */
[----:B------:R-:W-:-:S04]  /*2aa0*/  LOP3.LUT P0, RZ, R44, 0x2, RZ, 0xc0, !PT ;  /* 0x000000022cff7812 */ /* 0x000fc8000780c0ff */
[----:B------:R-:W-:-:S10]  /*2ab0*/  DADD R12, RZ, -R16 ;  /* 0x00000000ff0c7229 */ /* 0x000fd40000000810 */
[----:B------:R-:W-:Y:S02]  /*2ac0*/  FSEL R12, R16, R12, !P0 ;  /* 0x0000000c100c7208 */ /* 0x000fe40004000000 */
[----:B------:R-:W-:-:S06]  /*2ad0*/  FSEL R13, R17, R13, !P0 ;  /* 0x0000000d110d7208 */ /* 0x000fcc0004000000 */
[----:B------:R-:W-:-:S11]  /*2ae0*/  DFMA R24, R14, |R12|, R24 ;  /* 0x4000000c0e18722b */ /* 0x000fd60000000018 */
.L_x_5:
[----:B------:R-:W-:Y:S05]  /*2af0*/  BSYNC.RECONVERGENT B2 ;  /* 0x0000000000027941 */ /* 0x000fea0003800200 */
.L_x_4:
[----:B------:R-:W-:-:S04]  /*2b00*/  IMAD.SHL.U32 R12, R5, 0x4, RZ ;  /* 0x00000004050c7824 */ /* 0x000fc800078e00ff */
[----:B------:R-:W-:-:S05]  /*2b10*/  IMAD R16, R12, 0x8, R1 ;  /* 0x000000080c107824 */ /* 0x000fca00078e0201 */
[----:B------:R-:W2:Y:S04]  /*2b20*/  LDL.128 R12, [R16] ;  /* 0x00000000100c7983 */ /* 0x000ea80000100c00 */
[----:B------:R-:W3:Y:S01]  /*2b30*/  LDL.64 R46, [R16+0x10] ;  /* 0x00001000102e7983 */ /* 0x000ee20000100a00 */
[----:B------:R-:W-:Y:S01]  /*2b40*/  UMOV UR12, 0xa0b5ed8d ;  /* 0xa0b5ed8d000c7882 */ /* 0x000fe20000000000 */
[----:B------:R-:W-:Y:S01]  /*2b50*/  UMOV UR13, 0x3eb0c6f7 ;  /* 0x3eb0c6f7000d7882 */ /* 0x000fe20000000000 */
[----:B------:R-:W-:Y:S01]  /*2b60*/  BSSY.RECONVERGENT B1, `(.L_x_8) ;  /* 0x0000011000017945 */ /* 0x000fe20003800200 */
[----:B--2---:R-:W-:Y:S02]  /*2b70*/  DADD R14, -R36, R14 ;  /* 0x00000000240e7229 */ /* 0x004fe4000000010e */
[----:B------:R-:W-:-:S02]  /*2b80*/  DADD R48, -R34, R12 ;  /* 0x0000000022307229 */ /* 0x000fc4000000010c */
[----:B---3--:R-:W-:-:S04]  /*2b90*/  DADD R46, -R32, R46 ;  /* 0x00000000202e7229 */ /* 0x008fc8000000012e */
[----:B------:R-:W-:-:S08]  /*2ba0*/  DMUL R12, R14, R14 ;  /* 0x0000000e0e0c7228 */ /* 0x000fd00000000000 */
[----:B------:R-:W-:-:S08]  /*2bb0*/  DFMA R12, R48, R48, R12 ;  /* 0x00000030300c722b */ /* 0x000fd0000000000c */
[----:B------:R-:W-:-:S08]  /*2bc0*/  DFMA R12, R46, R46, R12 ;  /* 0x0000002e2e0c722b */ /* 0x000fd0000000000c */
[----:B------:R-:W-:-:S08]  /*2bd0*/  DADD R44, R12, UR12 ;  /* 0x0000000c0c2c7e29 */ /* 0x000fd00008000000 */
[----:B------:R-:W-:-:S14]  /*2be0*/  DSETP.NEU.AND P0, PT, R44, RZ, PT ;  /* 0x000000ff2c00722a */ /* 0x000fdc0003f0d000 */
[----:B------:R-:W-:Y:S01]  /*2bf0*/  @!P0 CS2R R12, SRZ ;  /* 0x00000000000c8805 */ /* 0x000fe2000001ff00 */
[----:B------:R-:W-:Y:S06]  /*2c00*/  @!P0 BRA `(.L_x_9) ;  /* 0x0000000000188947 */ /* 0x000fec0003800000 */
[----:B------:R-:W-:Y:S01]  /*2c10*/  DADD R20, -RZ, |R44| ;  /* 0x00000000ff147229 */ /* 0x000fe2000000052c */
[----:B------:R-:W-:-:S10]  /*2c20*/  MOV R50, 0x2c40 ;  /* 0x00002c4000327802 */ /* 0x000fd40000000f00 */
[----:B-----5:R-:W-:Y:S05]  /*2c30*/  CALL.REL.NOINC `($_Z15kernel_problem1iiiiP2QMS0_P3VelS2_PiPh$__internal_accurate_pow) ;  /* 0x00000010001c7944 */ /* 0x020fea0003c00000 */
[----:B------:R-:W-:-:S04]  /*2c40*/  ISETP.GE.AND P0, PT, R45, RZ, PT ;  /* 0x000000ff2d00720c */ /* 0x000fc80003f06270 */
[----:B------:R-:W-:Y:S02]  /*2c50*/  FSEL R12, R12, RZ, P0 ;  /* 0x000000ff0c0c7208 */ /* 0x000fe40000000000 */
[----:B------:R-:W-:-:S07]  /*2c60*/  FSEL R13, R20, -QNAN , P0 ;  /* 0xfff80000140d7808 */ /* 0x000fce0000000000 */
.L_x_9:
[----:B------:R-:W-:Y:S05]  /*2c70*/  BSYNC.RECONVERGENT B1 ;  /* 0x0000000000017941 */ /* 0x000fea0003800200 */
.L_x_8:
[C---:B------:R-:W-:Y:S01]  /*2c80*/  DADD R16, R44.reuse, 1.5 ;  /* 0x3ff800002c107429 */ /* 0x040fe20000000000 */
[----:B------:R-:W-:Y:S01]  /*2c90*/  BSSY.RECONVERGENT B1, `(.L_x_10) ;  /* 0x000000b000017945 */ /* 0x000fe20003800200 */
[----:B------:R-:W-:-:S08]  /*2ca0*/  DSETP.NEU.AND P2, PT, R44, 1, PT ;  /* 0x3ff000002c00742a */ /* 0x000fd00003f4d000 */
[----:B------:R-:W-:-:S04]  /*2cb0*/  LOP3.LUT R16, R17, 0x7ff00000, RZ, 0xc0, !PT ;  /* 0x7ff0000011107812 */ /* 0x000fc800078ec0ff */
[----:B------:R-:W-:-:S13]  /*2cc0*/  ISETP.NE.AND P0, PT, R16, 0x7ff00000, PT ;  /* 0x7ff000001000780c */ /* 0x000fda0003f05270 */
[----:B------:R-:W-:Y:S05]  /*2cd0*/  @P0 BRA `(.L_x_11) ;  /* 0x0000000000180947 */ /* 0x000fea0003800000 */
[----:B------:R-:W-:-:S14]  /*2ce0*/  DSETP.NAN.AND P0, PT, R44, R44, PT ;  /* 0x0000002c2c00722a */ /* 0x000fdc0003f08000 */
[----:B------:R-:W-:Y:S01]  /*2cf0*/  @P0 DADD R12, R44, 1.5 ;  /* 0x3ff800002c0c0429 */ /* 0x000fe20000000000 */
[----:B------:R-:W-:Y:S10]  /*2d00*/  @P0 BRA `(.L_x_11) ;  /* 0x00000000000c0947 */ /* 0x000ff40003800000 */
[----:B------:R-:W-:-:S14]  /*2d10*/  DSETP.NEU.AND P0, PT, R44, +INF , PT ;  /* 0x7ff000002c00742a */ /* 0x000fdc0003f0d000 */
[----:B------:R-:W-:Y:S02]  /*2d20*/  @!P0 IMAD.MOV.U32 R12, RZ, RZ, 0x0 ;  /* 0x00000000ff0c8424 */ /* 0x000fe400078e00ff */
[----:B------:R-:W-:-:S07]  /*2d30*/  @!P0 IMAD.MOV.U32 R13, RZ, RZ, 0x7ff00000 ;  /* 0x7ff00000ff0d8424 */ /* 0x000fce00078e00ff */
.L_x_11:
[----:B------:R-:W-:Y:S05]  /*2d40*/  BSYNC.RECONVERGENT B1 ;  /* 0x0000000000017941 */ /* 0x000fea0003800200 */
.L_x_10:
[----:B------:R-:W-:Y:S01]  /*2d50*/  FSEL R13, R13, 1.875, P2 ;  /* 0x3ff000000d0d7808 */ /* 0x000fe20001000000 */
[----:B------:R-:W-:Y:S01]  /*2d60*/  IMAD.MOV.U32 R16, RZ, RZ, 0x1 ;  /* 0x00000001ff107424 */ /* 0x000fe200078e00ff */
[----:B------:R-:W-:Y:S01]  /*2d70*/  FSEL R12, R12, RZ, P2 ;  /* 0x000000ff0c0c7208 */ /* 0x000fe20001000000 */
[----:B------:R-:W-:Y:S01]  /*2d80*/  UMOV UR12, 0xf4deae16 ;  /* 0xf4deae16000c7882 */ /* 0x000fe20000000000 */
[----:B------:R-:W0:Y:S01]  /*2d90*/  MUFU.RCP64H R17, R13 ;  /* 0x0000000d00117308 */ /* 0x000e220000001800 */
[----:B------:R-:W-:Y:S01]  /*2da0*/  UMOV UR13, 0x3dd25868 ;  /* 0x3dd25868000d7882 */ /* 0x000fe20000000000 */
[----:B------:R-:W-:Y:S01]  /*2db0*/  BSSY.RECONVERGENT B1, `(.L_x_12) ;  /* 0x0000015000017945 */ /* 0x000fe20003800200 */
[----:B-----5:R-:W-:-:S08]  /*2dc0*/  DMUL R24, R24, UR12 ;  /* 0x0000000c18187c28 */ /* 0x020fd00008000000 */
[----:B------:R-:W-:Y:S02]  /*2dd0*/  DMUL R48, R48, R24 ;  /* 0x0000001830307228 */ /* 0x000fe40000000000 */
[----:B0-----:R-:W-:-:S08]  /*2de0*/  DFMA R18, -R12, R16, 1 ;  /* 0x3ff000000c12742b */ /* 0x001fd00000000110 */
[----:B------:R-:W-:Y:S01]  /*2df0*/  FSETP.GEU.AND P2, PT, |R49|, 6.5827683646048100446e-37, PT ;  /* 0x036000003100780b */ /* 0x000fe20003f4e200 */
[----:B------:R-:W-:-:S08]  /*2e00*/  DFMA R18, R18, R18, R18 ;  /* 0x000000121212722b */ /* 0x000fd00000000012 */
[----:B------:R-:W-:-:S08]  /*2e10*/  DFMA R18, R16, R18, R16 ;  /* 0x000000121012722b */ /* 0x000fd00000000010 */
[----:B------:R-:W-:-:S08]  /*2e20*/  DFMA R16, -R12, R18, 1 ;  /* 0x3ff000000c10742b */ /* 0x000fd00000000112 */
[----:B------:R-:W-:-:S08]  /*2e30*/  DFMA R16, R18, R16, R18 ;  /* 0x000000101210722b */ /* 0x000fd00000000012 */
[----:B------:R-:W-:-:S08]  /*2e40*/  DMUL R18, R48, R16 ;  /* 0x0000001030127228 */ /* 0x000fd00000000000 */
[----:B------:R-:W-:-:S08]  /*2e50*/  DFMA R20, -R12, R18, R48 ;  /* 0x000000120c14722b */ /* 0x000fd00000000130 */
[----:B------:R-:W-:-:S10]  /*2e60*/  DFMA R16, R16, R20, R18 ;  /* 0x000000141010722b */ /* 0x000fd40000000012 */
[----:B------:R-:W-:-:S05]  /*2e70*/  FFMA R18, RZ, R13, R17 ;  /* 0x0000000dff127223 */ /* 0x000fca0000000011 */
[----:B------:R-:W-:-:S13]  /*2e80*/  FSETP.GT.AND P0, PT, |R18|, 1.469367938527859385e-39, PT ;  /* 0x001000001200780b */ /* 0x000fda0003f04200 */
[----:B------:R-:W-:Y:S05]  /*2e90*/  @P0 BRA P2, `(.L_x_13) ;  /* 0x0000000000180947 */ /* 0x000fea0001000000 */
[----:B------:R-:W-:Y:S01]  /*2ea0*/  IMAD.MOV.U32 R18, RZ, RZ, R48 ;  /* 0x000000ffff127224 */ /* 0x000fe200078e0030 */
[----:B------:R-:W-:Y:S01]  /*2eb0*/  MOV R44, 0x2f00 ;  /* 0x00002f00002c7802 */ /* 0x000fe20000000f00 */
[----:B------:R-:W-:Y:S02]  /*2ec0*/  IMAD.MOV.U32 R19, RZ, RZ, R49 ;  /* 0x000000ffff137224 */ /* 0x000fe400078e0031 */
[----:B------:R-:W-:Y:S02]  /*2ed0*/  IMAD.MOV.U32 R16, RZ, RZ, R12 ;  /* 0x000000ffff107224 */ /* 0x000fe400078e000c */
[----:B------:R-:W-:-:S07]  /*2ee0*/  IMAD.MOV.U32 R17, RZ, RZ, R13 ;  /* 0x000000ffff117224 */ /* 0x000fce00078e000d */
[----:B------:R-:W-:Y:S05]  /*2ef0*/  CALL.REL.NOINC `($__internal_0_$__cuda_sm20_div_rn_f64_full) ;  /* 0x0000000400fc7944 */ /* 0x000fea0003c00000 */
.L_x_13:
[----:B------:R-:W-:Y:S05]  /*2f00*/  BSYNC.RECONVERGENT B1 ;  /* 0x0000000000017941 */ /* 0x000fea0003800200 */
.L_x_12:
[----:B------:R-:W0:Y:S01]  /*2f10*/  MUFU.RCP64H R19, R13 ;  /* 0x0000000d00137308 */ /* 0x000e220000001800 */
[----:B------:R-:W-:Y:S01]  /*2f20*/  IMAD.MOV.U32 R18, RZ, RZ, 0x1 ;  /* 0x00000001ff127424 */ /* 0x000fe200078e00ff */
[----:B------:R-:W-:Y:S01]  /*2f30*/  BSSY.RECONVERGENT B1, `(.L_x_14) ;  /* 0x0000015000017945 */ /* 0x000fe20003800200 */
[----:B------:R-:W-:-:S04]  /*2f40*/  DADD R26, R26, R16 ;  /* 0x000000001a1a7229 */ /* 0x000fc80000000010 */
[----:B0-----:R-:W-:-:S08]  /*2f50*/  DFMA R20, -R12, R18, 1 ;  /* 0x3ff000000c14742b */ /* 0x001fd00000000112 */
[----:B------:R-:W-:-:S08]  /*2f60*/  DFMA R20, R20, R20, R20 ;  /* 0x000000141414722b */ /* 0x000fd00000000014 */
[----:B------:R-:W-:Y:S02]  /*2f70*/  DFMA R20, R18, R20, R18 ;  /* 0x000000141214722b */ /* 0x000fe40000000012 */
[----:B------:R-:W-:-:S06]  /*2f80*/  DMUL R18, R14, R24 ;  /* 0x000000180e127228 */ /* 0x000fcc0000000000 */
[----:B------:R-:W-:-:S04]  /*2f90*/  DFMA R22, -R12, R20, 1 ;  /* 0x3ff000000c16742b */ /* 0x000fc80000000114 */
[----:B------:R-:W-:-:S04]  /*2fa0*/  FSETP.GEU.AND P2, PT, |R19|, 6.5827683646048100446e-37, PT ;  /* 0x036000001300780b */ /* 0x000fc80003f4e200 */
        /* <DEDUP_REMOVED lines=9> */
[----:B------:R-:W-:-:S07]  /*3040*/  IMAD.MOV.U32 R17, RZ, RZ, R13 ;  /* 0x000000ffff117224 */ /* 0x000fce00078e000d */
[----:B------:R-:W-:Y:S05]  /*3050*/  CALL.REL.NOINC `($__internal_0_$__cuda_sm20_div_rn_f64_full) ;  /* 0x0000000400a47944 */ /* 0x000fea0003c00000 */
[----:B------:R-:W-:Y:S02]  /*3060*/  IMAD.MOV.U32 R14, RZ, RZ, R16 ;  /* 0x000000ffff0e7224 */ /* 0x000fe400078e0010 */
[----:B------:R-:W-:-:S07]  /*3070*/  IMAD.MOV.U32 R15, RZ, RZ, R17 ;  /* 0x000000ffff0f7224 */ /* 0x000fce00078e0011 */
.L_x_15:
[----:B------:R-:W-:Y:S05]  /*3080*/  BSYNC.RECONVERGENT B1 ;  /* 0x0000000000017941 */ /* 0x000fea0003800200 */
.L_x_14:
[----:B------:R-:W0:Y:S01]  /*3090*/  MUFU.RCP64H R17, R13 ;  /* 0x0000000d00117308 */ /* 0x000e220000001800 */
[----:B------:R-:W-:Y:S01]  /*30a0*/  IMAD.MOV.U32 R16, RZ, RZ, 0x1 ;  /* 0x00000001ff107424 */ /* 0x000fe200078e00ff */
[----:B------:R-:W-:Y:S01]  /*30b0*/  DMUL R24, R46, R24 ;  /* 0x000000182e187228 */ /* 0x000fe20000000000 */
[----:B------:R-:W-:Y:S01]  /*30c0*/  BSSY.RECONVERGENT B1, `(.L_x_16) ;  /* 0x0000014000017945 */ /* 0x000fe20003800200 */
[----:B------:R-:W-:-:S08]  /*30d0*/  DADD R28, R28, R14 ;  /* 0x000000001c1c7229 */ /* 0x000fd0000000000e */
[----:B------:R-:W-:Y:S01]  /*30e0*/  FSETP.GEU.AND P2, PT, |R25|, 6.5827683646048100446e-37, PT ;  /* 0x036000001900780b */ /* 0x000fe20003f4e200 */
[----:B0-----:R-:W-:-:S08]  /*30f0*/  DFMA R18, -R12, R16, 1 ;  /* 0x3ff000000c12742b */ /* 0x001fd00000000110 */
        /* <DEDUP_REMOVED lines=16> */
.L_x_17:
[----:B------:R-:W-:Y:S05]  /*3200*/  BSYNC.RECONVERGENT B1 ;  /* 0x0000000000017941 */ /* 0x000fea0003800200 */
.L_x_16:
[----:B------:R-:W-:-:S11]  /*3210*/  DADD R30, R30, R16 ;  /* 0x000000001e1e7229 */ /* 0x000fd60000000010 */
.L_x_3:
[----:B------:R-:W-:Y:S05]  /*3220*/  BSYNC.RECONVERGENT B0 ;  /* 0x0000000000007941 */ /* 0x000fea0003800200 */
.L_x_2:
[----:B------:R-:W-:Y:S02]  /*3230*/  VIADD R8, R8, 0x20 ;  /* 0x0000002008087836 */ /* 0x000fe40000000000 */
[----:B------:R-:W-:Y:S02]  /*3240*/  VIADD R10, R10, 0x20 ;  /* 0x000000200a0a7836 */ /* 0x000fe40000000000 */
[----:B------:R-:W-:Y:S01]  /*3250*/  VIADD R9, R9, 0x80 ;  /* 0x0000008009097836 */ /* 0x000fe20000000000 */
[----:B------:R-:W-:Y:S06]  /*3260*/  BRA.U UP0, `(.L_x_18) ;  /* 0xffffffd500207547 */ /* 0x000fec000b83ffff */
[----:B------:R-:W-:Y:S02]  /*3270*/  DMUL R26, R26, 60 ;  /* 0x404e00001a1a7828 */ /* 0x000fe40000000000 */
[----:B------:R-:W-:Y:S02]  /*3280*/  DMUL R28, R28, 60 ;  /* 0x404e00001c1c7828 */ /* 0x000fe40000000000 */
[----:B------:R-:W-:-:S11]  /*3290*/  DMUL R30, R30, 60 ;  /* 0x404e00001e1e7828 */ /* 0x000fd60000000000 */
.L_x_0:
[----:B0-----:R-:W0:Y:S01]  /*32a0*/  S2R R3, SR_CgaCtaId ;  /* 0x0000000000037919 */ /* 0x001e220000008800 */
[----:B------:R-:W1:Y:S01]  /*32b0*/  LDCU UR4, c[0x0][0x360] ;  /* 0x00006c00ff0477ac */ /* 0x000e620008000800 */
[----:B------:R-:W-:Y:S01]  /*32c0*/  MOV R2, 0x400 ;  /* 0x0000040000027802 */ /* 0x000fe20000000f00 */
[----:B------:R-:W2:Y:S01]  /*32d0*/  LDCU UR5, c[0x0][0x364] ;  /* 0x00006c80ff0577ac */ /* 0x000ea20008000800 */
[----:B-1----:R-:W-:Y:S01]  /*32e0*/  IMAD R13, R5, UR4, R0 ;  /* 0x00000004050d7c24 */ /* 0x002fe2000f8e0200 */
[----:B--2---:R-:W-:Y:S01]  /*32f0*/  UISETP.GE.U32.AND UP0, UPT, UR5, 0x2, UPT ;  /* 0x000000020500788c */ /* 0x004fe2000bf06070 */
[----:B0-----:R-:W-:-:S05]  /*3300*/  LEA R16, R3, R2, 0x18 ;  /* 0x0000000203107211 */ /* 0x001fca00078ec0ff */
[----:B------:R-:W-:-:S05]  /*3310*/  IMAD R13, R13, 0x18, R16 ;  /* 0x000000180d0d7824 */ /* 0x000fca00078e0210 */
[----:B------:R0:W-:Y:S04]  /*3320*/  STS.64 [R13+0x480], R26 ;  /* 0x0004801a0d007388 */ /* 0x0001e80000000a00 */
[----:B------:R0:W-:Y:S04]  /*3330*/  STS.64 [R13+0x488], R28 ;  /* 0x0004881c0d007388 */ /* 0x0001e80000000a00 */
[----:B------:R0:W-:Y:S01]  /*3340*/  STS.64 [R13+0x490], R30 ;  /* 0x0004901e0d007388 */ /* 0x0001e20000000a00 */
[----:B------:R-:W-:Y:S06]  /*3350*/  BAR.SYNC.DEFER_BLOCKING 0x0 ;  /* 0x0000000000007b1d */ /* 0x000fec0000010000 */
[----:B------:R-:W-:Y:S05]  /*3360*/  BRA.U !UP0, `(.L_x_19) ;  /* 0x0000000108647547 */ /* 0x000fea000b800000 */
[----:B------:R-:W-:-:S07]  /*3370*/  IMAD.MOV.U32 R12, RZ, RZ, 0x2 ;  /* 0x00000002ff0c7424 */ /* 0x000fce00078e00ff */
.L_x_22:
[----:B------:R-:W-:Y:S01]  /*3380*/  VIADD R2, R12, 0xffffffff ;  /* 0xffffffff0c027836 */ /* 0x000fe20000000000 */
[----:B------:R-:W-:Y:S04]  /*3390*/  BSSY.RECONVERGENT B0, `(.L_x_20) ;  /* 0x0000012000007945 */ /* 0x000fe80003800200 */
[----:B------:R-:W-:-:S13]  /*33a0*/  LOP3.LUT P0, RZ, R2, R5, RZ, 0xc0, !PT ;  /* 0x0000000502ff7212 */ /* 0x000fda000780c0ff */
[----:B-1----:R-:W-:Y:S05]  /*33b0*/  @P0 BRA `(.L_x_21) ;  /* 0x00000000003c0947 */ /* 0x002fea0003800000 */
[----:B------:R-:W-:Y:S01]  /*33c0*/  LEA.HI R3, R12, R5, RZ, 0x1f ;  /* 0x000000050c037211 */ /* 0x000fe200078ff8ff */
[----:B------:R-:W-:Y:S04]  /*33d0*/  LDS.64 R6, [R13+0x480] ;  /* 0x000480000d067984 */ /* 0x000fe80000000a00 */
[----:B------:R-:W-:Y:S01]  /*33e0*/  IMAD R3, R3, UR4, R0 ;  /* 0x0000000403037c24 */ /* 0x000fe2000f8e0200 */
[----:B------:R-:W-:Y:S03]  /*33f0*/  LDS.64 R8, [R13+0x488] ;  /* 0x000488000d087984 */ /* 0x000fe60000000a00 */
[----:B------:R-:W-:Y:S01]  /*3400*/  IMAD R14, R3, 0x18, R16 ;  /* 0x00000018030e7824 */ /* 0x000fe200078e0210 */
[----:B------:R-:W-:Y:S04]  /*3410*/  LDS.64 R10, [R13+0x490] ;  /* 0x000490000d0a7984 */ /* 0x000fe80000000a00 */
[----:B------:R-:W1:Y:S02]  /*3420*/  LDS.64 R2, [R14+0x480] ;  /* 0x000480000e027984 */ /* 0x000e640000000a00 */
[----:B-1----:R-:W-:-:S07]  /*3430*/  DADD R2, R2, R6 ;  /* 0x0000000002027229 */ /* 0x002fce0000000006 */
[----:B------:R-:W-:Y:S04]  /*3440*/  STS.64 [R13+0x480], R2 ;  /* 0x000480020d007388 */ /* 0x000fe80000000a00 */
[----:B------:R-:W1:Y:S02]  /*3450*/  LDS.64 R6, [R14+0x488] ;  /* 0x000488000e067984 */ /* 0x000e640000000a00 */
[----:B-1----:R-:W-:-:S07]  /*3460*/  DADD R6, R6, R8 ;  /* 0x0000000006067229 */ /* 0x002fce0000000008 */
[----:B------:R-:W-:Y:S04]  /*3470*/  STS.64 [R13+0x488], R6 ;  /* 0x000488060d007388 */ /* 0x000fe80000000a00 */
[----:B------:R-:W1:Y:S02]  /*3480*/  LDS.64 R8, [R14+0x490] ;  /* 0x000490000e087984 */ /* 0x000e640000000a00 */
[----:B-1----:R-:W-:-:S07]  /*3490*/  DADD R8, R8, R10 ;  /* 0x0000000008087229 */ /* 0x002fce000000000a */
[----:B------:R1:W-:Y:S04]  /*34a0*/  STS.64 [R13+0x490], R8 ;  /* 0x000490080d007388 */ /* 0x0003e80000000a00 */
.L_x_21:
[----:B------:R-:W-:Y:S05]  /*34b0*/  BSYNC.RECONVERGENT B0 ;  /* 0x0000000000007941 */ /* 0x000fea0003800200 */
.L_x_20:
[----:B------:R-:W-:Y:S01]  /*34c0*/  IMAD.SHL.U32 R12, R12, 0x2, RZ ;  /* 0x000000020c0c7824 */ /* 0x000fe200078e00ff */
[----:B------:R-:W-:Y:S04]  /*34d0*/  BAR.SYNC.DEFER_BLOCKING 0x0 ;  /* 0x0000000000007b1d */ /* 0x000fe80000010000 */
[----:B------:R-:W-:-:S13]  /*34e0*/  ISETP.GT.U32.AND P0, PT, R12, UR5, PT ;  /* 0x000000050c007c0c */ /* 0x000fda000bf04070 */
[----:B------:R-:W-:Y:S05]  /*34f0*/  @!P0 BRA `(.L_x_22) ;  /* 0xfffffffc00a08947 */ /* 0x000fea000383ffff */
.L_x_19:
[----:B------:R-:W2:Y:S02]  /*3500*/  LDCU UR6, c[0x0][0x384] ;  /* 0x00007080ff0677ac */ /* 0x000ea40008000800 */
[----:B--2---:R-:W-:-:S04]  /*3510*/  ISETP.GE.AND P0, PT, R4, UR6, PT ;  /* 0x0000000604007c0c */ /* 0x004fc8000bf06270 */
[----:B------:R-:W-:-:S13]  /*3520*/  ISETP.GT.U32.OR P0, PT, R5, 0x2, P0 ;  /* 0x000000020500780c */ /* 0x000fda0000704470 */
[----:B------:R-:W-:Y:S05]  /*3530*/  @P0 EXIT ;  /* 0x000000000000094d */ /* 0x000fea0003800000 */
[----:B------:R-:W2:Y:S01]  /*3540*/  LDC.64 R2, c[0x0][0x3a0] ;  /* 0x0000e800ff027b82 */ /* 0x000ea20000000a00 */
[C---:B------:R-:W-:Y:S02]  /*3550*/  VIADD R7, R0.reuse, UR4 ;  /* 0x0000000400077c36 */ /* 0x040fe40008000000 */
[----:B------:R-:W-:-:S05]  /*3560*/  IMAD R6, R0, 0x3, R5 ;  /* 0x0000000300067824 */ /* 0x000fca00078e0205 */
[----:B------:R-:W3:Y:S08]  /*3570*/  LDC.64 R14, c[0x0][0x3a8] ;  /* 0x0000ea00ff0e7b82 */ /* 0x000ef00000000a00 */
[----:B01----:R-:W0:Y:S01]  /*3580*/  LDC.64 R12, c[0x0][0x398] ;  /* 0x0000e600ff0c7b82 */ /* 0x003e220000000a00 */
[----:B--2---:R-:W-:-:S04]  /*3590*/  IMAD.WIDE R2, R4, 0x18, R2 ;  /* 0x0000001804027825 */ /* 0x004fc800078e0202 */
[----:B------:R-:W-:-:S06]  /*35a0*/  IMAD.WIDE.U32 R2, R5, 0x8, R2 ;  /* 0x0000000805027825 */ /* 0x000fcc00078e0002 */
[----:B------:R-:W2:Y:S01]  /*35b0*/  LDG.E.64 R2, desc[UR8][R2.64] ;  /* 0x0000000802027981 */ /* 0x000ea2000c1e1b00 */
[----:B------:R-:W-:Y:S02]  /*35c0*/  VIADD R0, R16, 0x480 ;  /* 0x0000048010007836 */ /* 0x000fe40000000000 */
[C-C-:B------:R-:W-:Y:S02]  /*35d0*/  IMAD R17, R7.reuse, 0x18, R16.reuse ;  /* 0x0000001807117824 */ /* 0x140fe400078e0210 */
[----:B------:R-:W-:Y:S02]  /*35e0*/  IMAD R16, R6, 0x8, R16 ;  /* 0x0000000806107824 */ /* 0x000fe400078e0210 */
[----:B------:R-:W-:Y:S01]  /*35f0*/  IMAD R0, R7, 0x18, R0 ;  /* 0x0000001807007824 */ /* 0x000fe200078e0200 */
[----:B------:R-:W-:Y:S03]  /*3600*/  STS.64 [R17+0x480], R34 ;  /* 0x0004802211007388 */ /* 0x000fe60000000a00 */
[----:B------:R-:W-:Y:S01]  /*3610*/  IMAD R0, R5, 0x8, R0 ;  /* 0x0000000805007824 */ /* 0x000fe200078e0200 */
[----:B------:R-:W-:Y:S04]  /*3620*/  STS.64 [R17+0x488], R36 ;  /* 0x0004882411007388 */ /* 0x000fe80000000a00 */
[----:B------:R-:W-:Y:S04]  /*3630*/  STS.64 [R17+0x490], R32 ;  /* 0x0004902011007388 */ /* 0x000fe80000000a00 */
[----:B------:R-:W2:Y:S04]  /*3640*/  LDS.64 R6, [R16+0x480] ;  /* 0x0004800010067984 */ /* 0x000ea80000000a00 */
[----:B------:R-:W1:Y:S01]  /*3650*/  LDS.64 R10, [R0] ;  /* 0x00000000000a7984 */ /* 0x000e620000000a00 */
[----:B--2---:R-:W-:Y:S01]  /*3660*/  DADD R8, R2, R6 ;  /* 0x0000000002087229 */ /* 0x004fe20000000006 */
[----:B---3--:R-:W-:-:S04]  /*3670*/  IMAD.WIDE R6, R4, 0x18, R14 ;  /* 0x0000001804067825 */ /* 0x008fc800078e020e */
[----:B0-----:R-:W-:-:S03]  /*3680*/  IMAD.WIDE R2, R4, 0x20, R12 ;  /* 0x0000002004027825 */ /* 0x001fc600078e020c */
[----:B-1----:R-:W-:Y:S01]  /*3690*/  DFMA R10, R8, 60, R10 ;  /* 0x404e0000080a782b */ /* 0x002fe2000000000a */
[----:B------:R-:W-:-:S04]  /*36a0*/  IMAD.WIDE.U32 R6, R5, 0x8, R6 ;  /* 0x0000000805067825 */ /* 0x000fc800078e0006 */
[----:B------:R-:W-:Y:S01]  /*36b0*/  IMAD.WIDE.U32 R2, R5, 0x8, R2 ;  /* 0x0000000805027825 */ /* 0x000fe200078e0002 */
[----:B------:R-:W-:Y:S04]  /*36c0*/  STG.E.64 desc[UR8][R6.64], R8 ;  /* 0x0000000806007986 */ /* 0x000fe8000c101b08 */
[----:B------:R-:W-:Y:S01]  /*36d0*/  STG.E.64 desc[UR8][R2.64], R10 ;  /* 0x0000000a02007986 */ /* 0x000fe2000c101b08 */
[----:B------:R-:W-:Y:S05]  /*36e0*/  EXIT ;  /* 0x000000000000794d */ /* 0x000fea0003800000 */
        .weak           $__internal_0_$__cuda_sm20_div_rn_f64_full
        .type           $__internal_0_$__cuda_sm20_div_rn_f64_full,@function
        .size           $__internal_0_$__cuda_sm20_div_rn_f64_full,($_Z15kernel_problem1iiiiP2QMS0_P3VelS2_PiPh$__internal_accurate_pow - $__internal_0_$__cuda_sm20_div_rn_f64_full)
$__internal_0_$__cuda_sm20_div_rn_f64_full:
[----:B------:R-:W-:Y:S01]  /*36f0*/  FSETP.GEU.AND P3, PT, |R19|, 1.469367938527859385e-39, PT ;  /* 0x001000001300780b */ /* 0x000fe20003f6e200 */
[----:B------:R-:W-:Y:S01]  /*3700*/  IMAD.MOV.U32 R48, RZ, RZ, 0x1ca00000 ;  /* 0x1ca00000ff307424 */ /* 0x000fe200078e00ff */
[C---:B------:R-:W-:Y:S01]  /*3710*/  FSETP.GEU.AND P0, PT, |R17|.reuse, 1.469367938527859385e-39, PT ;  /* 0x001000001100780b */ /* 0x040fe20003f0e200 */
[----:B------:R-:W-:Y:S01]  /*3720*/  IMAD.MOV.U32 R40, RZ, RZ, R18 ;  /* 0x000000ffff287224 */ /* 0x000fe200078e0012 */
[----:B------:R-:W-:Y:S01]  /*3730*/  LOP3.LUT R42, R17, 0x800fffff, RZ, 0xc0, !PT ;  /* 0x800fffff112a7812 */ /* 0x000fe200078ec0ff */
[----:B------:R-:W-:Y:S01]  /*3740*/  BSSY.RECONVERGENT B2, `(.L_x_23) ;  /* 0x0000052000027945 */ /* 0x000fe20003800200 */
[----:B------:R-:W-:Y:S02]  /*3750*/  LOP3.LUT R45, R19, 0x7ff00000, RZ, 0xc0, !PT ;  /* 0x7ff00000132d7812 */ /* 0x000fe400078ec0ff */
[----:B------:R-:W-:Y:S01]  /*3760*/  LOP3.LUT R43, R42, 0x3ff00000, RZ, 0xfc, !PT ;  /* 0x3ff000002a2b7812 */ /* 0x000fe200078efcff */
[----:B------:R-:W-:Y:S01]  /*3770*/  IMAD.MOV.U32 R42, RZ, RZ, R16 ;  /* 0x000000ffff2a7224 */ /* 0x000fe200078e0010 */
[----:B------:R-:W-:-:S03]  /*3780*/  LOP3.LUT R50, R17, 0x7ff00000, RZ, 0xc0, !PT ;  /* 0x7ff0000011327812 */ /* 0x000fc600078ec0ff */
[----:B------:R-:W-:Y:S01]  /*3790*/  @!P3 LOP3.LUT R20, R17, 0x7ff00000, RZ, 0xc0, !PT ;  /* 0x7ff000001114b812 */ /* 0x000fe200078ec0ff */
[----:B------:R-:W-:Y:S01]  /*37a0*/  @!P3 IMAD.MOV.U32 R22, RZ, RZ, RZ ;  /* 0x000000ffff16b224 */ /* 0x000fe200078e00ff */
[----:B------:R-:W-:Y:S01]  /*37b0*/  @!P0 DMUL R42, R16, 8.98846567431157953865e+307 ;  /* 0x7fe00000102a8828 */ /* 0x000fe20000000000 */
[C---:B------:R-:W-:Y:S02]  /*37c0*/  ISETP.GE.U32.AND P2, PT, R45.reuse, R50, PT ;  /* 0x000000322d00720c */ /* 0x040fe40003f46070 */
[----:B------:R-:W-:Y:S01]  /*37d0*/  @!P3 ISETP.GE.U32.AND P4, PT, R45, R20, PT ;  /* 0x000000142d00b20c */ /* 0x000fe20003f86070 */
[----:B------:R-:W-:Y:S01]  /*37e0*/  IMAD.MOV.U32 R20, RZ, RZ, 0x1 ;  /* 0x00000001ff147424 */ /* 0x000fe200078e00ff */
[C---:B------:R-:W-:Y:S01]  /*37f0*/  SEL R41, R48.reuse, 0x63400000, !P2 ;  /* 0x6340000030297807 */ /* 0x040fe20005000000 */
[----:B------:R-:W0:Y:S01]  /*3800*/  MUFU.RCP64H R21, R43 ;  /* 0x0000002b00157308 */ /* 0x000e220000001800 */
[----:B------:R-:W-:Y:S02]  /*3810*/  @!P3 SEL R23, R48, 0x63400000, !P4 ;  /* 0x634000003017b807 */ /* 0x000fe40006000000 */
[----:B------:R-:W-:-:S02]  /*3820*/  LOP3.LUT R41, R41, 0x800fffff, R19, 0xf8, !PT ;  /* 0x800fffff29297812 */ /* 0x000fc400078ef813 */
[----:B------:R-:W-:Y:S02]  /*3830*/  @!P3 LOP3.LUT R23, R23, 0x80000000, R19, 0xf8, !PT ;  /* 0x800000001717b812 */ /* 0x000fe400078ef813 */
[----:B------:R-:W-:Y:S02]  /*3840*/  @!P0 LOP3.LUT R50, R43, 0x7ff00000, RZ, 0xc0, !PT ;  /* 0x7ff000002b328812 */ /* 0x000fe400078ec0ff */
[----:B------:R-:W-:-:S06]  /*3850*/  @!P3 LOP3.LUT R23, R23, 0x100000, RZ, 0xfc, !PT ;  /* 0x001000001717b812 */ /* 0x000fcc00078efcff */
[----:B------:R-:W-:Y:S02]  /*3860*/  @!P3 DFMA R40, R40, 2, -R22 ;  /* 0x400000002828b82b */ /* 0x000fe40000000816 */
[----:B0-----:R-:W-:-:S08]  /*3870*/  DFMA R22, R20, -R42, 1 ;  /* 0x3ff000001416742b */ /* 0x001fd0000000082a */
[----:B------:R-:W-:-:S08]  /*3880*/  DFMA R22, R22, R22, R22 ;  /* 0x000000161616722b */ /* 0x000fd00000000016 */
[----:B------:R-:W-:-:S08]  /*3890*/  DFMA R22, R20, R22, R20 ;  /* 0x000000161416722b */ /* 0x000fd00000000014 */
[----:B------:R-:W-:-:S08]  /*38a0*/  DFMA R20, R22, -R42, 1 ;  /* 0x3ff000001614742b */ /* 0x000fd0000000082a */
[----:B------:R-:W-:-:S08]  /*38b0*/  DFMA R20, R22, R20, R22 ;  /* 0x000000141614722b */ /* 0x000fd00000000016 */
[----:B------:R-:W-:-:S08]  /*38c0*/  DMUL R22, R20, R40 ;  /* 0x0000002814167228 */ /* 0x000fd00000000000 */
[----:B------:R-:W-:-:S08]  /*38d0*/  DFMA R38, R22, -R42, R40 ;  /* 0x8000002a1626722b */ /* 0x000fd00000000028 */
[----:B------:R-:W-:Y:S01]  /*38e0*/  DFMA R38, R20, R38, R22 ;  /* 0x000000261426722b */ /* 0x000fe20000000016 */
[----:B------:R-:W-:Y:S01]  /*38f0*/  IMAD.MOV.U32 R23, RZ, RZ, R45 ;  /* 0x000000ffff177224 */ /* 0x000fe200078e002d */
[----:B------:R-:W-:-:S05]  /*3900*/  @!P3 LOP3.LUT R23, R41, 0x7ff00000, RZ, 0xc0, !PT ;  /* 0x7ff000002917b812 */ /* 0x000fca00078ec0ff */
[----:B------:R-:W-:-:S05]  /*3910*/  VIADD R20, R23, 0xffffffff ;  /* 0xffffffff17147836 */ /* 0x000fca0000000000 */
[----:B------:R-:W-:Y:S01]  /*3920*/  ISETP.GT.U32.AND P0, PT, R20, 0x7feffffe, PT ;  /* 0x7feffffe1400780c */ /* 0x000fe20003f04070 */
[----:B------:R-:W-:-:S05]  /*3930*/  VIADD R20, R50, 0xffffffff ;  /* 0xffffffff32147836 */ /* 0x000fca0000000000 */
[----:B------:R-:W-:-:S13]  /*3940*/  ISETP.GT.U32.OR P0, PT, R20, 0x7feffffe, P0 ;  /* 0x7feffffe1400780c */ /* 0x000fda0000704470 */
[----:B------:R-:W-:Y:S05]  /*3950*/  @P0 BRA `(.L_x_24) ;  /* 0x00000000006c0947 */ /* 0x000fea0003800000 */
[----:B------:R-:W-:-:S04]  /*3960*/  LOP3.LUT R20, R17, 0x7ff00000, RZ, 0xc0, !PT ;  /* 0x7ff0000011147812 */ /* 0x000fc800078ec0ff */
[CC--:B------:R-:W-:Y:S02]  /*3970*/  VIADDMNMX R18, R45.reuse, -R20.reuse, 0xb9600000, !PT ;  /* 0xb96000002d127446 */ /* 0x0c0fe40007800914 */
[----:B------:R-:W-:Y:S02]  /*3980*/  ISETP.GE.U32.AND P0, PT, R45, R20, PT ;  /* 0x000000142d00720c */ /* 0x000fe40003f06070 */
[----:B------:R-:W-:Y:S02]  /*3990*/  VIMNMX R18, PT, PT, R18, 0x46a00000, PT ;  /* 0x46a0000012127848 */ /* 0x000fe40003fe0100 */
[----:B------:R-:W-:-:S05]  /*39a0*/  SEL R19, R48, 0x63400000, !P0 ;  /* 0x6340000030137807 */ /* 0x000fca0004000000 */
[----:B------:R-:W-:Y:S02]  /*39b0*/  IMAD.IADD R22, R18, 0x1, -R19 ;  /* 0x0000000112167824 */ /* 0x000fe400078e0a13 */
[----:B------:R-:W-:Y:S02]  /*39c0*/  IMAD.MOV.U32 R18, RZ, RZ, RZ ;  /* 0x000000ffff127224 */ /* 0x000fe400078e00ff */
[----:B------:R-:W-:-:S06]  /*39d0*/  VIADD R19, R22, 0x7fe00000 ;  /* 0x7fe0000016137836 */ /* 0x000fcc0000000000 */
[----:B------:R-:W-:-:S10]  /*39e0*/  DMUL R20, R38, R18 ;  /* 0x0000001226147228 */ /* 0x000fd40000000000 */
[----:B------:R-:W-:-:S13]  /*39f0*/  FSETP.GTU.AND P0, PT, |R21|, 1.469367938527859385e-39, PT ;  /* 0x001000001500780b */ /* 0x000fda0003f0c200 */
[----:B------:R-:W-:Y:S05]  /*3a00*/  @P0 BRA `(.L_x_25) ;  /* 0x0000000000940947 */ /* 0x000fea0003800000 */
[----:B------:R-:W-:Y:S01]  /*3a10*/  DFMA R40, R38, -R42, R40 ;  /* 0x8000002a2628722b */ /* 0x000fe20000000028 */
[----:B------:R-:W-:-:S09]  /*3a20*/  IMAD.MOV.U32 R18, RZ, RZ, RZ ;  /* 0x000000ffff127224 */ /* 0x000fd200078e00ff */
[C---:B------:R-:W-:Y:S02]  /*3a30*/  FSETP.NEU.AND P0, PT, R41.reuse, RZ, PT ;  /* 0x000000ff2900720b */ /* 0x040fe40003f0d000 */
[----:B------:R-:W-:-:S04]  /*3a40*/  LOP3.LUT R23, R41, 0x80000000, R17, 0x48, !PT ;  /* 0x8000000029177812 */ /* 0x000fc800078e4811 */
[----:B------:R-:W-:-:S07]  /*3a50*/  LOP3.LUT R19, R23, R19, RZ, 0xfc, !PT ;  /* 0x0000001317137212 */ /* 0x000fce00078efcff */
[----:B------:R-:W-:Y:S05]  /*3a60*/  @!P0 BRA `(.L_x_25) ;  /* 0x00000000007c8947 */ /* 0x000fea0003800000 */
[----:B------:R-:W-:Y:S01]  /*3a70*/  IMAD.MOV R17, RZ, RZ, -R22 ;  /* 0x000000ffff117224 */ /* 0x000fe200078e0a16 */
[----:B------:R-:W-:Y:S01]  /*3a80*/  DMUL.RP R18, R38, R18 ;  /* 0x0000001226127228 */ /* 0x000fe20000008000 */
[----:B------:R-:W-:-:S06]  /*3a90*/  IMAD.MOV.U32 R16, RZ, RZ, RZ ;  /* 0x000000ffff107224 */ /* 0x000fcc00078e00ff */
[----:B------:R-:W-:-:S03]  /*3aa0*/  DFMA R16, R20, -R16, R38 ;  /* 0x800000101410722b */ /* 0x000fc60000000026 */
[----:B------:R-:W-:-:S03]  /*3ab0*/  LOP3.LUT R23, R19, R23, RZ, 0x3c, !PT ;  /* 0x0000001713177212 */ /* 0x000fc600078e3cff */
[----:B------:R-:W-:-:S04]  /*3ac0*/  IADD3 R16, PT, PT, -R22, -0x43300000, RZ ;  /* 0xbcd0000016107810 */ /* 0x000fc80007ffe1ff */
[----:B------:R-:W-:-:S04]  /*3ad0*/  FSETP.NEU.AND P0, PT, |R17|, R16, PT ;  /* 0x000000101100720b */ /* 0x000fc80003f0d200 */
[----:B------:R-:W-:Y:S02]  /*3ae0*/  FSEL R20, R18, R20, !P0 ;  /* 0x0000001412147208 */ /* 0x000fe40004000000 */
[----:B------:R-:W-:Y:S01]  /*3af0*/  FSEL R21, R23, R21, !P0 ;  /* 0x0000001517157208 */ /* 0x000fe20004000000 */
[----:B------:R-:W-:Y:S06]  /*3b00*/  BRA `(.L_x_25) ;  /* 0x0000000000547947 */ /* 0x000fec0003800000 */
.L_x_24:
[----:B------:R-:W-:-:S14]  /*3b10*/  DSETP.NAN.AND P0, PT, R18, R18, PT ;  /* 0x000000121200722a */ /* 0x000fdc0003f08000 */
[----:B------:R-:W-:Y:S05]  /*3b20*/  @P0 BRA `(.L_x_26) ;  /* 0x0000000000440947 */ /* 0x000fea0003800000 */
[----:B------:R-:W-:-:S14]  /*3b30*/  DSETP.NAN.AND P0, PT, R16, R16, PT ;  /* 0x000000101000722a */ /* 0x000fdc0003f08000 */
[----:B------:R-:W-:Y:S05]  /*3b40*/  @P0 BRA `(.L_x_27) ;  /* 0x0000000000300947 */ /* 0x000fea0003800000 */
[----:B------:R-:W-:Y:S01]  /*3b50*/  ISETP.NE.AND P0, PT, R23, R50, PT ;  /* 0x000000321700720c */ /* 0x000fe20003f05270 */
[----:B------:R-:W-:Y:S02]  /*3b60*/  IMAD.MOV.U32 R20, RZ, RZ, 0x0 ;  /* 0x00000000ff147424 */ /* 0x000fe400078e00ff */
[----:B------:R-:W-:-:S10]  /*3b70*/  IMAD.MOV.U32 R21, RZ, RZ, -0x80000 ;  /* 0xfff80000ff157424 */ /* 0x000fd400078e00ff */
[----:B------:R-:W-:Y:S05]  /*3b80*/  @!P0 BRA `(.L_x_25) ;  /* 0x0000000000348947 */ /* 0x000fea0003800000 */
[----:B------:R-:W-:Y:S02]  /*3b90*/  ISETP.NE.AND P0, PT, R23, 0x7ff00000, PT ;  /* 0x7ff000001700780c */ /* 0x000fe40003f05270 */
[----:B------:R-:W-:Y:S02]  /*3ba0*/  LOP3.LUT R21, R19, 0x80000000, R17, 0x48, !PT ;  /* 0x8000000013157812 */ /* 0x000fe400078e4811 */
[----:B------:R-:W-:-:S13]  /*3bb0*/  ISETP.EQ.OR P0, PT, R50, RZ, !P0 ;  /* 0x000000ff3200720c */ /* 0x000fda0004702670 */
[----:B------:R-:W-:Y:S01]  /*3bc0*/  @P0 LOP3.LUT R16, R21, 0x7ff00000, RZ, 0xfc, !PT ;  /* 0x7ff0000015100812 */ /* 0x000fe200078efcff */
[----:B------:R-:W-:Y:S02]  /*3bd0*/  @!P0 IMAD.MOV.U32 R20, RZ, RZ, RZ ;  /* 0x000000ffff148224 */ /* 0x000fe400078e00ff */
[----:B------:R-:W-:Y:S02]  /*3be0*/  @P0 IMAD.MOV.U32 R20, RZ, RZ, RZ ;  /* 0x000000ffff140224 */ /* 0x000fe400078e00ff */
[----:B------:R-:W-:Y:S01]  /*3bf0*/  @P0 IMAD.MOV.U32 R21, RZ, RZ, R16 ;  /* 0x000000ffff150224 */ /* 0x000fe200078e0010 */
[----:B------:R-:W-:Y:S06]  /*3c00*/  BRA `(.L_x_25) ;  /* 0x0000000000147947 */ /* 0x000fec0003800000 */
.L_x_27:
[----:B------:R-:W-:Y:S01]  /*3c10*/  LOP3.LUT R21, R17, 0x80000, RZ, 0xfc, !PT ;  /* 0x0008000011157812 */ /* 0x000fe200078efcff */
[----:B------:R-:W-:Y:S01]  /*3c20*/  IMAD.MOV.U32 R20, RZ, RZ, R16 ;  /* 0x000000ffff147224 */ /* 0x000fe200078e0010 */
[----:B------:R-:W-:Y:S06]  /*3c30*/  BRA `(.L_x_25) ;  /* 0x0000000000087947 */ /* 0x000fec0003800000 */
.L_x_26:
[----:B------:R-:W-:Y:S01]  /*3c40*/  LOP3.LUT R21, R19, 0x80000, RZ, 0xfc, !PT ;  /* 0x0008000013157812 */ /* 0x000fe200078efcff */
[----:B------:R-:W-:-:S07]  /*3c50*/  IMAD.MOV.U32 R20, RZ, RZ, R18 ;  /* 0x000000ffff147224 */ /* 0x000fce00078e0012 */
.L_x_25:
[----:B------:R-:W-:Y:S05]  /*3c60*/  BSYNC.RECONVERGENT B2 ;  /* 0x0000000000027941 */ /* 0x000fea0003800200 */
.L_x_23:
[----:B------:R-:W-:Y:S02]  /*3c70*/  IMAD.MOV.U32 R45, RZ, RZ, 0x0 ;  /* 0x00000000ff2d7424 */ /* 0x000fe400078e00ff */
[----:B------:R-:W-:Y:S02]  /*3c80*/  IMAD.MOV.U32 R16, RZ, RZ, R20 ;  /* 0x000000ffff107224 */ /* 0x000fe400078e0014 */
[----:B------:R-:W-:Y:S01]  /*3c90*/  IMAD.MOV.U32 R17, RZ, RZ, R21 ;  /* 0x000000ffff117224 */ /* 0x000fe200078e0015 */
[----:B------:R-:W-:Y:S06]  /*3ca0*/  RET.REL.NODEC R44 `(_Z15kernel_problem1iiiiP2QMS0_P3VelS2_PiPh) ;  /* 0xffffffc02cd47950 */ /* 0x000fec0003c3ffff */
        .type           $_Z15kernel_problem1iiiiP2QMS0_P3VelS2_PiPh$__internal_accurate_pow,@function
        .size           $_Z15kernel_problem1iiiiP2QMS0_P3VelS2_PiPh$__internal_accurate_pow,($_Z15kernel_problem1iiiiP2QMS0_P3VelS2_PiPh$__internal_trig_reduction_slowpathd - $_Z15kernel_problem1iiiiP2QMS0_P3VelS2_PiPh$__internal_accurate_pow)
$_Z15kernel_problem1iiiiP2QMS0_P3VelS2_PiPh$__internal_accurate_pow:
[----:B------:R-:W-:Y:S01]  /*3cb0*/  ISETP.GT.U32.AND P0, PT, R21, 0xfffff, PT ;  /* 0x000fffff1500780c */ /* 0x000fe20003f04070 */
[--C-:B------:R-:W-:Y:S01]  /*3cc0*/  IMAD.MOV.U32 R12, RZ, RZ, R21.reuse ;  /* 0x000000ffff0c7224 */ /* 0x100fe200078e0015 */
[----:B------:R-:W-:Y:S01]  /*3cd0*/  UMOV UR12, 0x7d2cafe2 ;  /* 0x7d2cafe2000c7882 */ /* 0x000fe20000000000 */
[----:B------:R-:W-:Y:S01]  /*3ce0*/  IMAD.MOV.U32 R18, RZ, RZ, R20 ;  /* 0x000000ffff127224 */ /* 0x000fe200078e0014 */
[----:B------:R-:W-:Y:S01]  /*3cf0*/  UMOV UR13, 0x3eb0f5ff ;  /* 0x3eb0f5ff000d7882 */ /* 0x000fe20000000000 */
[----:B------:R-:W-:Y:S01]  /*3d00*/  SHF.R.U32.HI R51, RZ, 0x14, R21 ;  /* 0x00000014ff337819 */ /* 0x000fe20000011615 */
[----:B------:R-:W-:Y:S01]  /*3d10*/  UMOV UR14, 0x3b39803f ;  /* 0x3b39803f000e7882 */ /* 0x000fe20000000000 */
[----:B------:R-:W-:-:S06]  /*3d20*/  UMOV UR15, 0x3c7abc9e ;  /* 0x3c7abc9e000f7882 */ /* 0x000fcc0000000000 */
[----:B------:R-:W-:-:S10]  /*3d30*/  @!P0 DMUL R22, R20, 1.80143985094819840000e+16 ;  /* 0x4350000014168828 */ /* 0x000fd40000000000 */
[----:B------:R-:W-:Y:S01]  /*3d40*/  @!P0 IMAD.MOV.U32 R12, RZ, RZ, R23 ;  /* 0x000000ffff0c8224 */ /* 0x000fe200078e0017 */
[----:B------:R-:W-:Y:S01]  /*3d50*/  @!P0 LEA.HI R51, R23, 0xffffffca, RZ, 0xc ;  /* 0xffffffca17338811 */ /* 0x000fe200078f60ff */
[----:B------:R-:W-:-:S03]  /*3d60*/  @!P0 IMAD.MOV.U32 R18, RZ, RZ, R22 ;  /* 0x000000ffff128224 */ /* 0x000fc600078e0016 */
[----:B------:R-:W-:-:S04]  /*3d70*/  LOP3.LUT R12, R12, 0x800fffff, RZ, 0xc0, !PT ;  /* 0x800fffff0c0c7812 */ /* 0x000fc800078ec0ff */
[----:B------:R-:W-:Y:S01]  /*3d80*/  LOP3.LUT R19, R12, 0x3ff00000, RZ, 0xfc, !PT ;  /* 0x3ff000000c137812 */ /* 0x000fe200078efcff */
[----:B------:R-:W-:-:S03]  /*3d90*/  IMAD.MOV.U32 R12, RZ, RZ, RZ ;  /* 0x000000ffff0c7224 */ /* 0x000fc600078e00ff */
[----:B------:R-:W-:-:S13]  /*3da0*/  ISETP.GE.U32.AND P2, PT, R19, 0x3ff6a09f, PT ;  /* 0x3ff6a09f1300780c */ /* 0x000fda0003f46070 */
[----:B------:R-:W-:-:S04]  /*3db0*/  @P2 VIADD R13, R19, 0xfff00000 ;  /* 0xfff00000130d2836 */ /* 0x000fc80000000000 */
[----:B------:R-:W-:-:S06]  /*3dc0*/  @P2 IMAD.MOV.U32 R19, RZ, RZ, R13 ;  /* 0x000000ffff132224 */ /* 0x000fcc00078e000d */
[C---:B------:R-:W-:Y:S02]  /*3dd0*/  DADD R38, R18.reuse, 1 ;  /* 0x3ff0000012267429 */ /* 0x040fe40000000000 */
[----:B------:R-:W-:-:S04]  /*3de0*/  DADD R18, R18, -1 ;  /* 0xbff0000012127429 */ /* 0x000fc80000000000 */
[----:B------:R-:W0:Y:S02]  /*3df0*/  MUFU.RCP64H R13, R39 ;  /* 0x00000027000d7308 */ /* 0x000e240000001800 */
[----:B0-----:R-:W-:-:S08]  /*3e00*/  DFMA R16, -R38, R12, 1 ;  /* 0x3ff000002610742b */ /* 0x001fd0000000010c */
[----:B------:R-:W-:-:S08]  /*3e10*/  DFMA R16, R16, R16, R16 ;  /* 0x000000101010722b */ /* 0x000fd00000000010 */
[----:B------:R-:W-:Y:S01]  /*3e20*/  DFMA R16, R12, R16, R12 ;  /* 0x000000100c10722b */ /* 0x000fe2000000000c */
[----:B------:R-:W-:Y:S02]  /*3e30*/  IMAD.MOV.U32 R12, RZ, RZ, 0x41ad3b5a ;  /* 0x41ad3b5aff0c7424 */ /* 0x000fe400078e00ff */
[----:B------:R-:W-:-:S05]  /*3e40*/  IMAD.MOV.U32 R13, RZ, RZ, 0x3ed0f5d2 ;  /* 0x3ed0f5d2ff0d7424 */ /* 0x000fca00078e00ff */
[----:B------:R-:W-:-:S08]  /*3e50*/  DMUL R42, R18, R16 ;  /* 0x00000010122a7228 */ /* 0x000fd00000000000 */
[----:B------:R-:W-:-:S08]  /*3e60*/  DFMA R42, R18, R16, R42 ;  /* 0x00000010122a722b */ /* 0x000fd0000000002a */
[CC--:B------:R-:W-:Y:S02]  /*3e70*/  DMUL R40, R42.reuse, R42.reuse ;  /* 0x0000002a2a287228 */ /* 0x0c0fe40000000000 */
[----:B------:R-:W-:-:S06]  /*3e80*/  DMUL R20, R42, R42 ;  /* 0x0000002a2a147228 */ /* 0x000fcc0000000000 */
[----:B------:R-:W-:Y:S01]  /*3e90*/  DFMA R12, R40, UR12, R12 ;  /* 0x0000000c280c7c2b */ /* 0x000fe2000800000c */
[----:B------:R-:W-:Y:S01]  /*3ea0*/  UMOV UR12, 0x75488a3f ;  /* 0x75488a3f000c7882 */ /* 0x000fe20000000000 */
[----:B------:R-:W-:-:S06]  /*3eb0*/  UMOV UR13, 0x3ef3b20a ;  /* 0x3ef3b20a000d7882 */ /* 0x000fcc0000000000 */
[----:B------:R-:W-:Y:S01]  /*3ec0*/  DFMA R38, R40, R12, UR12 ;  /* 0x0000000c28267e2b */ /* 0x000fe2000800000c */
[----:B------:R-:W-:Y:S01]  /*3ed0*/  UMOV UR12, 0xe4faecd5 ;  /* 0xe4faecd5000c7882 */ /* 0x000fe20000000000 */
[----:B------:R-:W-:Y:S01]  /*3ee0*/  UMOV UR13, 0x3f1745cd ;  /* 0x3f1745cd000d7882 */ /* 0x000fe20000000000 */
[----:B------:R-:W-:-:S05]  /*3ef0*/  DADD R12, R18, -R42 ;  /* 0x00000000120c7229 */ /* 0x000fca000000082a */
[----:B------:R-:W-:Y:S01]  /*3f00*/  DFMA R38, R40, R38, UR12 ;  /* 0x0000000c28267e2b */ /* 0x000fe20008000026 */
[----:B------:R-:W-:Y:S01]  /*3f10*/  UMOV UR12, 0x258a578b ;  /* 0x258a578b000c7882 */ /* 0x000fe20000000000 */
[----:B------:R-:W-:Y:S01]  /*3f20*/  UMOV UR13, 0x3f3c71c7 ;  /* 0x3f3c71c7000d7882 */ /* 0x000fe20000000000 */
[----:B------:R-:W-:-:S05]  /*3f30*/  DADD R12, R12, R12 ;  /* 0x000000000c0c7229 */ /* 0x000fca000000000c */
[----:B------:R-:W-:Y:S01]  /*3f40*/  DFMA R38, R40, R38, UR12 ;  /* 0x0000000c28267e2b */ /* 0x000fe20008000026 */
[----:B------:R-:W-:Y:S01]  /*3f50*/  UMOV UR12, 0x9242b910 ;  /* 0x9242b910000c7882 */ /* 0x000fe20000000000 */
[----:B------:R-:W-:Y:S01]  /*3f60*/  UMOV UR13, 0x3f624924 ;  /* 0x3f624924000d7882 */ /* 0x000fe20000000000 */
[----:B------:R-:W-:-:S05]  /*3f70*/  DFMA R12, R18, -R42, R12 ;  /* 0x8000002a120c722b */ /* 0x000fca000000000c */
[----:B------:R-:W-:Y:S01]  /*3f80*/  DFMA R38, R40, R38, UR12 ;  /* 0x0000000c28267e2b */ /* 0x000fe20008000026 */
[----:B------:R-:W-:Y:S01]  /*3f90*/  UMOV UR12, 0x99999dfb ;  /* 0x99999dfb000c7882 */ /* 0x000fe20000000000 */
[----:B------:R-:W-:Y:S01]  /*3fa0*/  UMOV UR13, 0x3f899999 ;  /* 0x3f899999000d7882 */ /* 0x000fe20000000000 */
[----:B------:R-:W-:-:S05]  /*3fb0*/  DMUL R12, R16, R12 ;  /* 0x0000000c100c7228 */ /* 0x000fca0000000000 */
[----:B------:R-:W-:Y:S01]  /*3fc0*/  DFMA R38, R40, R38, UR12 ;  /* 0x0000000c28267e2b */ /* 0x000fe20008000026 */
[----:B------:R-:W-:Y:S01]  /*3fd0*/  UMOV UR12, 0x55555555 ;  /* 0x55555555000c7882 */ /* 0x000fe20000000000 */
[----:B------:R-:W-:-:S03]  /*3fe0*/  UMOV UR13, 0x3fb55555 ;  /* 0x3fb55555000d7882 */ /* 0x000fc60000000000 */
[----:B------:R-:W-:Y:S02]  /*3ff0*/  VIADD R23, R13, 0x100000 ;  /* 0x001000000d177836 */ /* 0x000fe40000000000 */
[----:B------:R-:W-:Y:S01]  /*4000*/  IMAD.MOV.U32 R22, RZ, RZ, R12 ;  /* 0x000000ffff167224 */ /* 0x000fe200078e000c */
[----:B------:R-:W-:-:S08]  /*4010*/  DFMA R16, R40, R38, UR12 ;  /* 0x0000000c28107e2b */ /* 0x000fd00008000026 */
[----:B------:R-:W-:Y:S01]  /*4020*/  DADD R18, -R16, UR12 ;  /* 0x0000000c10127e29 */ /* 0x000fe20008000100 */
[----:B------:R-:W-:Y:S01]  /*4030*/  UMOV UR12, 0xb9e7b0 ;  /* 0x00b9e7b0000c7882 */ /* 0x000fe20000000000 */
[----:B------:R-:W-:-:S06]  /*4040*/  UMOV UR13, 0x3c46a4cb ;  /* 0x3c46a4cb000d7882 */ /* 0x000fcc0000000000 */
[----:B------:R-:W-:Y:S02]  /*4050*/  DFMA R18, R40, R38, R18 ;  /* 0x000000262812722b */ /* 0x000fe40000000012 */
[----:B------:R-:W-:-:S06]  /*4060*/  DFMA R38, R42, R42, -R20 ;  /* 0x0000002a2a26722b */ /* 0x000fcc0000000814 */
[----:B------:R-:W-:Y:S01]  /*4070*/  DADD R18, R18, -UR12 ;  /* 0x8000000c12127e29 */ /* 0x000fe20008000000 */
[----:B------:R-:W-:Y:S01]  /*4080*/  UMOV UR12, 0x80000000 ;  /* 0x80000000000c7882 */ /* 0x000fe20000000000 */
[C---:B------:R-:W-:Y:S01]  /*4090*/  DFMA R22, R42.reuse, R22, R38 ;  /* 0x000000162a16722b */ /* 0x040fe20000000026 */
[----:B------:R-:W-:Y:S01]  /*40a0*/  UMOV UR13, 0x43300000 ;  /* 0x43300000000d7882 */ /* 0x000fe20000000000 */
[----:B------:R-:W-:-:S08]  /*40b0*/  DMUL R38, R42, R20 ;  /* 0x000000142a267228 */ /* 0x000fd00000000000 */
[----:B------:R-:W-:-:S08]  /*40c0*/  DFMA R40, R42, R20, -R38 ;  /* 0x000000142a28722b */ /* 0x000fd00000000826 */
[----:B------:R-:W-:Y:S02]  /*40d0*/  DFMA R40, R12, R20, R40 ;  /* 0x000000140c28722b */ /* 0x000fe40000000028 */
[----:B------:R-:W-:-:S06]  /*40e0*/  DADD R20, R16, R18 ;  /* 0x0000000010147229 */ /* 0x000fcc0000000012 */
[----:B------:R-:W-:Y:S02]  /*40f0*/  DFMA R22, R42, R22, R40 ;  /* 0x000000162a16722b */ /* 0x000fe40000000028 */
[----:B------:R-:W-:-:S08]  /*4100*/  DADD R40, R16, -R20 ;  /* 0x0000000010287229 */ /* 0x000fd00000000814 */
[----:B------:R-:W-:Y:S02]  /*4110*/  DADD R40, R18, R40 ;  /* 0x0000000012287229 */ /* 0x000fe40000000028 */
[----:B------:R-:W-:-:S08]  /*4120*/  DMUL R18, R20, R38 ;  /* 0x0000002614127228 */ /* 0x000fd00000000000 */
[----:B------:R-:W-:-:S08]  /*4130*/  DFMA R16, R20, R38, -R18 ;  /* 0x000000261410722b */ /* 0x000fd00000000812 */
[----:B------:R-:W-:-:S08]  /*4140*/  DFMA R16, R20, R22, R16 ;  /* 0x000000161410722b */ /* 0x000fd00000000010 */
[----:B------:R-:W-:-:S08]  /*4150*/  DFMA R40, R40, R38, R16 ;  /* 0x000000262828722b */ /* 0x000fd00000000010 */
[----:B------:R-:W-:-:S08]  /*4160*/  DADD R20, R18, R40 ;  /* 0x0000000012147229 */ /* 0x000fd00000000028 */
[--C-:B------:R-:W-:Y:S02]  /*4170*/  DADD R16, R42, R20.reuse ;  /* 0x000000002a107229 */ /* 0x100fe40000000014 */
[----:B------:R-:W-:-:S06]  /*4180*/  DADD R18, R18, -R20 ;  /* 0x0000000012127229 */ /* 0x000fcc0000000814 */
[----:B------:R-:W-:Y:S02]  /*4190*/  DADD R42, R42, -R16 ;  /* 0x000000002a2a7229 */ /* 0x000fe40000000810 */
[----:B------:R-:W-:-:S06]  /*41a0*/  DADD R18, R40, R18 ;  /* 0x0000000028127229 */ /* 0x000fcc0000000012 */
[----:B------:R-:W-:Y:S01]  /*41b0*/  DADD R42, R20, R42 ;  /* 0x00000000142a7229 */ /* 0x000fe2000000002a */
[C---:B------:R-:W-:Y:S02]  /*41c0*/  VIADD R20, R51.reuse, 0xfffffc01 ;  /* 0xfffffc0133147836 */ /* 0x040fe40000000000 */
[----:B------:R-:W-:-:S05]  /*41d0*/  @P2 VIADD R20, R51, 0xfffffc02 ;  /* 0xfffffc0233142836 */ /* 0x000fca0000000000 */
[----:B------:R-:W-:-:S08]  /*41e0*/  DADD R18, R18, R42 ;  /* 0x0000000012127229 */ /* 0x000fd0000000002a */
[----:B------:R-:W-:Y:S01]  /*41f0*/  DADD R22, R12, R18 ;  /* 0x000000000c167229 */ /* 0x000fe20000000012 */
[----:B------:R-:W-:Y:S01]  /*4200*/  LOP3.LUT R12, R20, 0x80000000, RZ, 0x3c, !PT ;  /* 0x80000000140c7812 */ /* 0x000fe200078e3cff */
[----:B------:R-:W-:-:S06]  /*4210*/  IMAD.MOV.U32 R13, RZ, RZ, 0x43300000 ;  /* 0x43300000ff0d7424 */ /* 0x000fcc00078e00ff */
[----:B------:R-:W-:Y:S02]  /*4220*/  DADD R20, R16, R22 ;  /* 0x0000000010147229 */ /* 0x000fe40000000016 */
[----:B------:R-:W-:Y:S01]  /*4230*/  DADD R12, R12, -UR12 ;  /* 0x8000000c0c0c7e29 */ /* 0x000fe20008000000 */
[----:B------:R-:W-:Y:S01]  /*4240*/  UMOV UR12, 0xfefa39ef ;  /* 0xfefa39ef000c7882 */ /* 0x000fe20000000000 */
[----:B------:R-:W-:-:S04]  /*4250*/  UMOV UR13, 0x3fe62e42 ;  /* 0x3fe62e42000d7882 */ /* 0x000fc80000000000 */
[--C-:B------:R-:W-:Y:S02]  /*4260*/  DADD R38, R16, -R20.reuse ;  /* 0x0000000010267229 */ /* 0x100fe40000000814 */
[----:B------:R-:W-:-:S06]  /*4270*/  DFMA R18, R12, UR12, R20 ;  /* 0x0000000c0c127c2b */ /* 0x000fcc0008000014 */
[----:B------:R-:W-:Y:S02]  /*4280*/  DADD R38, R22, R38 ;  /* 0x0000000016267229 */ /* 0x000fe40000000026 */
[----:B------:R-:W-:-:S08]  /*4290*/  DFMA R16, R12, -UR12, R18 ;  /* 0x8000000c0c107c2b */ /* 0x000fd00008000012 */
[----:B------:R-:W-:-:S08]  /*42a0*/  DADD R16, -R20, R16 ;  /* 0x0000000014107229 */ /* 0x000fd00000000110 */
[----:B------:R-:W-:-:S08]  /*42b0*/  DADD R16, R38, -R16 ;  /* 0x0000000026107229 */ /* 0x000fd00000000810 */
[----:B------:R-:W-:-:S08]  /*42c0*/  DFMA R16, R12, UR14, R16 ;  /* 0x0000000e0c107c2b */ /* 0x000fd00008000010 */
[----:B------:R-:W-:-:S08]  /*42d0*/  DADD R12, R18, R16 ;  /* 0x00000000120c7229 */ /* 0x000fd00000000010 */
[----:B------:R-:W-:Y:S02]  /*42e0*/  DADD R18, R18, -R12 ;  /* 0x0000000012127229 */ /* 0x000fe4000000080c */
[----:B------:R-:W-:-:S06]  /*42f0*/  DMUL R38, R12, 1.5 ;  /* 0x3ff800000c267828 */ /* 0x000fcc0000000000 */
[----:B------:R-:W-:Y:S02]  /*4300*/  DADD R18, R16, R18 ;  /* 0x0000000010127229 */ /* 0x000fe40000000012 */
[----:B------:R-:W-:Y:S01]  /*4310*/  DFMA R22, R12, 1.5, -R38 ;  /* 0x3ff800000c16782b */ /* 0x000fe20000000826 */
[----:B------:R-:W-:Y:S02]  /*4320*/  IMAD.MOV.U32 R16, RZ, RZ, 0x652b82fe ;  /* 0x652b82feff107424 */ /* 0x000fe400078e00ff */
[----:B------:R-:W-:-:S05]  /*4330*/  IMAD.MOV.U32 R17, RZ, RZ, 0x3ff71547 ;  /* 0x3ff71547ff117424 */ /* 0x000fca00078e00ff */
[----:B------:R-:W-:-:S08]  /*4340*/  DFMA R22, R18, 1.5, R22 ;  /* 0x3ff800001216782b */ /* 0x000fd00000000016 */
[----:B------:R-:W-:-:S08]  /*4350*/  DADD R12, R38, R22 ;  /* 0x00000000260c7229 */ /* 0x000fd00000000016 */
[----:B------:R-:W-:Y:S02]  /*4360*/  DFMA R16, R12, R16, 6.75539944105574400000e+15 ;  /* 0x433800000c10742b */ /* 0x000fe40000000010 */
[----:B------:R-:W-:Y:S01]  /*4370*/  FSETP.GEU.AND P0, PT, |R13|, 4.1917929649353027344, PT ;  /* 0x4086232b0d00780b */ /* 0x000fe20003f0e200 */
[----:B------:R-:W-:-:S05]  /*4380*/  DADD R38, R38, -R12 ;  /* 0x0000000026267229 */ /* 0x000fca000000080c */
[----:B------:R-:W-:-:S03]  /*4390*/  DADD R18, R16, -6.75539944105574400000e+15 ;  /* 0xc338000010127429 */ /* 0x000fc60000000000 */
[----:B------:R-:W-:-:S05]  /*43a0*/  DADD R22, R22, R38 ;  /* 0x0000000016167229 */ /* 0x000fca0000000026 */
[----:B------:R-:W-:Y:S01]  /*43b0*/  DFMA R20, R18, -UR12, R12 ;  /* 0x8000000c12147c2b */ /* 0x000fe2000800000c */
[----:B------:R-:W-:Y:S01]  /*43c0*/  UMOV UR12, 0x3b39803f ;  /* 0x3b39803f000c7882 */ /* 0x000fe20000000000 */
[----:B------:R-:W-:-:S06]  /*43d0*/  UMOV UR13, 0x3c7abc9e ;  /* 0x3c7abc9e000d7882 */ /* 0x000fcc0000000000 */
[----:B------:R-:W-:Y:S01]  /*43e0*/  DFMA R20, R18, -UR12, R20 ;  /* 0x8000000c12147c2b */ /* 0x000fe20008000014 */
[----:B------:R-:W-:Y:S01]  /*43f0*/  UMOV UR12, 0x69ce2bdf ;  /* 0x69ce2bdf000c7882 */ /* 0x000fe20000000000 */
[----:B------:R-:W-:Y:S01]  /*4400*/  IMAD.MOV.U32 R18, RZ, RZ, -0x35dec16 ;  /* 0xfca213eaff127424 */ /* 0x000fe200078e00ff */
[----:B------:R-:W-:Y:S01]  /*4410*/  UMOV UR13, 0x3e5ade15 ;  /* 0x3e5ade15000d7882 */ /* 0x000fe20000000000 */
[----:B------:R-:W-:-:S06]  /*4420*/  IMAD.MOV.U32 R19, RZ, RZ, 0x3e928af3 ;  /* 0x3e928af3ff137424 */ /* 0x000fcc00078e00ff */
[----:B------:R-:W-:Y:S01]  /*4430*/  DFMA R18, R20, UR12, R18 ;  /* 0x0000000c14127c2b */ /* 0x000fe20008000012 */
[----:B------:R-:W-:Y:S01]  /*4440*/  UMOV UR12, 0x62401315 ;  /* 0x62401315000c7882 */ /* 0x000fe20000000000 */
[----:B------:R-:W-:-:S06]  /*4450*/  UMOV UR13, 0x3ec71dee ;  /* 0x3ec71dee000d7882 */ /* 0x000fcc0000000000 */
[----:B------:R-:W-:Y:S01]  /*4460*/  DFMA R18, R20, R18, UR12 ;  /* 0x0000000c14127e2b */ /* 0x000fe20008000012 */
        /* <DEDUP_REMOVED lines=20> */
[----:B------:R-:W-:-:S08]  /*45b0*/  DFMA R18, R20, R18, UR12 ;  /* 0x0000000c14127e2b */ /* 0x000fd00008000012 */
[----:B------:R-:W-:-:S08]  /*45c0*/  DFMA R18, R20, R18, 1 ;  /* 0x3ff000001412742b */ /* 0x000fd00000000012 */
[----:B------:R-:W-:-:S10]  /*45d0*/  DFMA R18, R20, R18, 1 ;  /* 0x3ff000001412742b */ /* 0x000fd40000000012 */
[----:B------:R-:W-:Y:S02]  /*45e0*/  IMAD R21, R16, 0x100000, R19 ;  /* 0x0010000010157824 */ /* 0x000fe400078e0213 */
[----:B------:R-:W-:Y:S01]  /*45f0*/  IMAD.MOV.U32 R20, RZ, RZ, R18 ;  /* 0x000000ffff147224 */ /* 0x000fe200078e0012 */
[----:B------:R-:W-:Y:S06]  /*4600*/  @!P0 BRA `(.L_x_28) ;  /* 0x0000000000308947 */ /* 0x000fec0003800000 */
[----:B------:R-:W-:Y:S01]  /*4610*/  FSETP.GEU.AND P2, PT, |R13|, 4.2275390625, PT ;  /* 0x408748000d00780b */ /* 0x000fe20003f4e200 */
[C---:B------:R-:W-:Y:S02]  /*4620*/  DADD R20, R12.reuse, +INF ;  /* 0x7ff000000c147429 */ /* 0x040fe40000000000 */
[----:B------:R-:W-:-:S08]  /*4630*/  DSETP.GEU.AND P0, PT, R12, RZ, PT ;  /* 0x000000ff0c00722a */ /* 0x000fd00003f0e000 */
[----:B------:R-:W-:Y:S02]  /*4640*/  FSEL R20, R20, RZ, P0 ;  /* 0x000000ff14147208 */ /* 0x000fe40000000000 */
[----:B------:R-:W-:Y:S02]  /*4650*/  @!P2 LEA.HI R17, R16, R16, RZ, 0x1 ;  /* 0x000000101011a211 */ /* 0x000fe400078f08ff */
[----:B------:R-:W-:Y:S02]  /*4660*/  FSEL R21, R21, RZ, P0 ;  /* 0x000000ff15157208 */ /* 0x000fe40000000000 */
[----:B------:R-:W-:-:S05]  /*4670*/  @!P2 SHF.R.S32.HI R17, RZ, 0x1, R17 ;  /* 0x00000001ff11a819 */ /* 0x000fca0000011411 */
[----:B------:R-:W-:Y:S02]  /*4680*/  @!P2 IMAD.IADD R12, R16, 0x1, -R17 ;  /* 0x00000001100ca824 */ /* 0x000fe400078e0a11 */
[----:B------:R-:W-:-:S03]  /*4690*/  @!P2 IMAD R19, R17, 0x100000, R19 ;  /* 0x001000001113a824 */ /* 0x000fc600078e0213 */
[----:B------:R-:W-:Y:S01]  /*46a0*/  @!P2 LEA R13, R12, 0x3ff00000, 0x14 ;  /* 0x3ff000000c0da811 */ /* 0x000fe200078ea0ff */
[----:B------:R-:W-:-:S06]  /*46b0*/  @!P2 IMAD.MOV.U32 R12, RZ, RZ, RZ ;  /* 0x000000ffff0ca224 */ /* 0x000fcc00078e00ff */
[----:B------:R-:W-:-:S11]  /*46c0*/  @!P2 DMUL R20, R18, R12 ;  /* 0x0000000c1214a228 */ /* 0x000fd60000000000 */
.L_x_28:
[----:B------:R-:W-:Y:S01]  /*46d0*/  DFMA R22, R22, R20, R20 ;  /* 0x000000141616722b */ /* 0x000fe20000000014 */
[----:B------:R-:W-:Y:S01]  /*46e0*/  IMAD.MOV.U32 R51, RZ, RZ, 0x0 ;  /* 0x00000000ff337424 */ /* 0x000fe200078e00ff */
[----:B------:R-:W-:-:S08]  /*46f0*/  DSETP.NEU.AND P0, PT, |R20|, +INF , PT ;  /* 0x7ff000001400742a */ /* 0x000fd00003f0d200 */
[----:B------:R-:W-:Y:S02]  /*4700*/  FSEL R12, R20, R22, !P0 ;  /* 0x00000016140c7208 */ /* 0x000fe40004000000 */
[----:B------:R-:W-:Y:S01]  /*4710*/  FSEL R20, R21, R23, !P0 ;  /* 0x0000001715147208 */ /* 0x000fe20004000000 */
[----:B------:R-:W-:Y:S06]  /*4720*/  RET.REL.NODEC R50 `(_Z15kernel_problem1iiiiP2QMS0_P3VelS2_PiPh) ;  /* 0xffffffb832347950 */ /* 0x000fec0003c3ffff */
        .type           $_Z15kernel_problem1iiiiP2QMS0_P3VelS2_PiPh$__internal_trig_reduction_slowpathd,@function
        .size           $_Z15kernel_problem1iiiiP2QMS0_P3VelS2_PiPh$__internal_trig_reduction_slowpathd,(.L_x_39 - $_Z15kernel_problem1iiiiP2QMS0_P3VelS2_PiPh$__internal_trig_reduction_slowpathd)
$_Z15kernel_problem1iiiiP2QMS0_P3VelS2_PiPh$__internal_trig_reduction_slowpathd:
[----:B------:R-:W-:Y:S01]  /*4730*/  SHF.R.U32.HI R16, RZ, 0x14, R22 ;  /* 0x00000014ff107819 */ /* 0x000fe20000011616 */
[----:B------:R-:W-:Y:S02]  /*4740*/  IMAD.MOV.U32 R42, RZ, RZ, R12 ;  /* 0x000000ffff2a7224 */ /* 0x000fe400078e000c */
[----:B------:R-:W-:Y:S01]  /*4750*/  IMAD.MOV.U32 R12, RZ, RZ, RZ ;  /* 0x000000ffff0c7224 */ /* 0x000fe200078e00ff */
[----:B------:R-:W-:-:S04]  /*4760*/  LOP3.LUT R13, R16, 0x7ff, RZ, 0xc0, !PT ;  /* 0x000007ff100d7812 */ /* 0x000fc800078ec0ff */
[----:B------:R-:W-:-:S13]  /*4770*/  ISETP.NE.AND P0, PT, R13, 0x7ff, PT ;  /* 0x000007ff0d00780c */ /* 0x000fda0003f05270 */
[----:B------:R-:W-:Y:S05]  /*4780*/  @!P0 BRA `(.L_x_29) ;  /* 0x00000008004c8947 */ /* 0x000fea0003800000 */
[----:B------:R-:W-:Y:S01]  /*4790*/  VIADD R12, R13, 0xfffffc00 ;  /* 0xfffffc000d0c7836 */ /* 0x000fe20000000000 */
[----:B------:R-:W-:Y:S01]  /*47a0*/  BSSY.RECONVERGENT B3, `(.L_x_30) ;  /* 0x0000030000037945 */ /* 0x000fe20003800200 */
[----:B------:R-:W-:Y:S01]  /*47b0*/  VIADD R19, R1, 0x400 ;  /* 0x0000040001137836 */ /* 0x000fe20000000000 */
[----:B------:R-:W-:Y:S02]  /*47c0*/  CS2R R40, SRZ ;  /* 0x0000000000287805 */ /* 0x000fe4000001ff00 */
[----:B------:R-:W-:Y:S02]  /*47d0*/  SHF.R.U32.HI R17, RZ, 0x6, R12 ;  /* 0x00000006ff117819 */ /* 0x000fe4000001160c */
[----:B------:R-:W-:Y:S02]  /*47e0*/  ISETP.GE.U32.AND P0, PT, R12, 0x80, PT ;  /* 0x000000800c00780c */ /* 0x000fe40003f06070 */
[C---:B------:R-:W-:Y:S02]  /*47f0*/  IADD3 R18, PT, PT, -R17.reuse, 0x13, RZ ;  /* 0x0000001311127810 */ /* 0x040fe40007ffe1ff */
[----:B------:R-:W-:-:S02]  /*4800*/  IADD3 R43, PT, PT, -R17, 0xf, RZ ;  /* 0x0000000f112b7810 */ /* 0x000fc40007ffe1ff */
[----:B------:R-:W-:-:S04]  /*4810*/  SEL R18, R18, 0x12, P0 ;  /* 0x0000001212127807 */ /* 0x000fc80000000000 */
[----:B------:R-:W-:-:S13]  /*4820*/  ISETP.GE.AND P0, PT, R43, R18, PT ;  /* 0x000000122b00720c */ /* 0x000fda0003f06270 */
[----:B------:R-:W-:Y:S05]  /*4830*/  @P0 BRA `(.L_x_31) ;  /* 0x0000000000980947 */ /* 0x000fea0003800000 */
[----:B------:R-:W0:Y:S01]  /*4840*/  LDC.64 R14, c[0x0][0x358] ;  /* 0x0000d600ff0e7b82 */ /* 0x000e220000000a00 */
[C---:B------:R-:W-:Y:S01]  /*4850*/  SHF.L.U64.HI R23, R42.reuse, 0xb, R22 ;  /* 0x0000000b2a177819 */ /* 0x040fe20000010216 */
[----:B------:R-:W-:Y:S01]  /*4860*/  BSSY.RECONVERGENT B4, `(.L_x_32) ;  /* 0x0000022000047945 */ /* 0x000fe20003800200 */
[----:B------:R-:W-:Y:S01]  /*4870*/  IMAD.SHL.U32 R21, R42, 0x800, RZ ;  /* 0x000008002a157824 */ /* 0x000fe200078e00ff */
[----:B------:R-:W-:Y:S01]  /*4880*/  IADD3 R39, PT, PT, RZ, -R17, -R18 ;  /* 0x80000011ff277210 */ /* 0x000fe20007ffe812 */
[----:B------:R-:W-:Y:S01]  /*4890*/  IMAD.MOV.U32 R20, RZ, RZ, RZ ;  /* 0x000000ffff147224 */ /* 0x000fe200078e00ff */
[----:B------:R-:W-:Y:S02]  /*48a0*/  CS2R R40, SRZ ;  /* 0x0000000000287805 */ /* 0x000fe4000001ff00 */
[----:B------:R-:W-:-:S07]  /*48b0*/  LOP3.LUT R23, R23, 0x80000000, RZ, 0xfc, !PT ;  /* 0x8000000017177812 */ /* 0x000fce00078efcff */
.L_x_33:
[----:B------:R-:W1:Y:S01]  /*48c0*/  LDC.64 R12, c[0x4][RZ] ;  /* 0x01000000ff0c7b82 */ /* 0x000e620000000a00 */
[----:B0-----:R-:W-:Y:S02]  /*48d0*/  R2UR UR12, R14 ;  /* 0x000000000e0c72ca */ /* 0x001fe400000e0000 */
[----:B------:R-:W-:Y:S01]  /*48e0*/  R2UR UR13, R15 ;  /* 0x000000000f0d72ca */ /* 0x000fe200000e0000 */
[----:B-1----:R-:W-:-:S12]  /*48f0*/  IMAD.WIDE R12, R43, 0x8, R12 ;  /* 0x000000082b0c7825 */ /* 0x002fd800078e020c */
[----:B------:R-:W2:Y:S01]  /*4900*/  LDG.E.64.CONSTANT R12, desc[UR12][R12.64] ;  /* 0x0000000c0c0c7981 */ /* 0x000ea2000c1e9b00 */
[----:B------:R-:W-:Y:S02]  /*4910*/  VIADD R39, R39, 0x1 ;  /* 0x0000000127277836 */ /* 0x000fe40000000000 */
[----:B------:R-:W-:Y:S02]  /*4920*/  VIADD R43, R43, 0x1 ;  /* 0x000000012b2b7836 */ /* 0x000fe40000000000 */
[----:B--2---:R-:W-:-:S04]  /*4930*/  IMAD.WIDE.U32 R40, P3, R12, R21, R40 ;  /* 0x000000150c287225 */ /* 0x004fc80007860028 */
[----:B------:R-:W-:Y:S02]  /*4940*/  IMAD R45, R12, R23, RZ ;  /* 0x000000170c2d7224 */ /* 0x000fe400078e02ff */
[CC--:B------:R-:W-:Y:S02]  /*4950*/  IMAD R42, R13.reuse, R21.reuse, RZ ;  /* 0x000000150d2a7224 */ /* 0x0c0fe400078e02ff */
[----:B------:R-:W-:Y:S01]  /*4960*/  IMAD.HI.U32 R47, R13, R21, RZ ;  /* 0x000000150d2f7227 */ /* 0x000fe200078e00ff */
[----:B------:R-:W-:-:S03]  /*4970*/  IADD3 R41, P0, PT, R45, R41, RZ ;  /* 0x000000292d297210 */ /* 0x000fc60007f1e0ff */
[----:B------:R-:W-:Y:S01]  /*4980*/  IMAD R45, R20, 0x8, R19 ;  /* 0x00000008142d7824 */ /* 0x000fe200078e0213 */
[----:B------:R-:W-:Y:S01]  /*4990*/  IADD3 R41, P2, PT, R42, R41, RZ ;  /* 0x000000292a297210 */ /* 0x000fe20007f5e0ff */
[----:B------:R-:W-:-:S04]  /*49a0*/  IMAD.HI.U32 R42, R12, R23, RZ ;  /* 0x000000170c2a7227 */ /* 0x000fc800078e00ff */
[----:B------:R-:W-:Y:S01]  /*49b0*/  IMAD.X R12, RZ, RZ, R42, P3 ;  /* 0x000000ffff0c7224 */ /* 0x000fe200018e062a */
[----:B------:R0:W-:Y:S01]  /*49c0*/  STL.64 [R45], R40 ;  /* 0x000000282d007387 */ /* 0x0001e20000100a00 */
[----:B------:R-:W-:-:S03]  /*49d0*/  IMAD.HI.U32 R42, R13, R23, RZ ;  /* 0x000000170d2a7227 */ /* 0x000fc600078e00ff */
[----:B------:R-:W-:Y:S01]  /*49e0*/  IADD3.X R12, P0, PT, R47, R12, RZ, P0, !PT ;  /* 0x0000000c2f0c7210 */ /* 0x000fe2000071e4ff */
[----:B------:R-:W-:Y:S02]  /*49f0*/  IMAD R13, R13, R23, RZ ;  /* 0x000000170d0d7224 */ /* 0x000fe400078e02ff */
[----:B------:R-:W-:-:S03]  /*4a00*/  VIADD R20, R20, 0x1 ;  /* 0x0000000114147836 */ /* 0x000fc60000000000 */
[----:B------:R-:W-:Y:S01]  /*4a10*/  IADD3.X R13, P2, PT, R13, R12, RZ, P2, !PT ;  /* 0x0000000c0d0d7210 */ /* 0x000fe2000175e4ff */
[----:B------:R-:W-:Y:S01]  /*4a20*/  IMAD.X R12, RZ, RZ, R42, P0 ;  /* 0x000000ffff0c7224 */ /* 0x000fe200000e062a */
[----:B------:R-:W-:-:S03]  /*4a30*/  ISETP.NE.AND P0, PT, R39, -0xf, PT ;  /* 0xfffffff12700780c */ /* 0x000fc60003f05270 */
[----:B------:R-:W-:Y:S02]  /*4a40*/  IMAD.X R12, RZ, RZ, R12, P2 ;  /* 0x000000ffff0c7224 */ /* 0x000fe400010e060c */
[----:B0-----:R-:W-:Y:S02]  /*4a50*/  IMAD.MOV.U32 R40, RZ, RZ, R13 ;  /* 0x000000ffff287224 */ /* 0x001fe400078e000d */
[----:B------:R-:W-:-:S06]  /*4a60*/  IMAD.MOV.U32 R41, RZ, RZ, R12 ;  /* 0x000000ffff297224 */ /* 0x000fcc00078e000c */
[----:B------:R-:W-:Y:S05]  /*4a70*/  @P0 BRA `(.L_x_33) ;  /* 0xfffffffc00900947 */ /* 0x000fea000383ffff */
[----:B------:R-:W-:Y:S05]  /*4a80*/  BSYNC.RECONVERGENT B4 ;  /* 0x0000000000047941 */ /* 0x000fea0003800200 */
.L_x_32:
[----:B------:R-:W-:-:S07]  /*4a90*/  IMAD.MOV.U32 R43, RZ, RZ, R18 ;  /* 0x000000ffff2b7224 */ /* 0x000fce00078e0012 */
.L_x_31:
[----:B------:R-:W-:Y:S05]  /*4aa0*/  BSYNC.RECONVERGENT B3 ;  /* 0x0000000000037941 */ /* 0x000fea0003800200 */
.L_x_30:
[----:B------:R-:W-:Y:S01]  /*4ab0*/  LOP3.LUT P0, R45, R16, 0x3f, RZ, 0xc0, !PT ;  /* 0x0000003f102d7812 */ /* 0x000fe2000780c0ff */
[----:B------:R-:W-:-:S04]  /*4ac0*/  IMAD.IADD R12, R17, 0x1, R43 ;  /* 0x00000001110c7824 */ /* 0x000fc800078e022b */
[----:B------:R-:W-:-:S05]  /*4ad0*/  IMAD.U32 R43, R12, 0x8, R19 ;  /* 0x000000080c2b7824 */ /* 0x000fca00078e0013 */
[----:B------:R0:W-:Y:S04]  /*4ae0*/  STL.64 [R43+-0x78], R40 ;  /* 0xffff88282b007387 */ /* 0x0001e80000100a00 */
[----:B------:R-:W2:Y:S04]  /*4af0*/  @P0 LDL.64 R18, [R1+0x408] ;  /* 0x0004080001120983 */ /* 0x000ea80000100a00 */
[----:B------:R-:W3:Y:S04]  /*4b00*/  LDL.64 R14, [R1+0x410] ;  /* 0x00041000010e7983 */ /* 0x000ee80000100a00 */
[----:B------:R-:W4:Y:S01]  /*4b10*/  LDL.64 R12, [R1+0x418] ;  /* 0x00041800010c7983 */ /* 0x000f220000100a00 */
[----:B------:R-:W-:Y:S01]  /*4b20*/  @P0 LOP3.LUT R16, R45, 0x3f, RZ, 0x3c, !PT ;  /* 0x0000003f2d100812 */ /* 0x000fe200078e3cff */
[----:B------:R-:W-:Y:S01]  /*4b30*/  BSSY.RECONVERGENT B3, `(.L_x_34) ;  /* 0x0000034000037945 */ /* 0x000fe20003800200 */
[----:B--2---:R-:W-:-:S02]  /*4b40*/  @P0 SHF.R.U64 R17, R18, 0x1, R19 ;  /* 0x0000000112110819 */ /* 0x004fc40000001213 */
[----:B------:R-:W-:Y:S02]  /*4b50*/  @P0 SHF.R.U32.HI R19, RZ, 0x1, R19 ;  /* 0x00000001ff130819 */ /* 0x000fe40000011613 */
[--C-:B---3--:R-:W-:Y:S02]  /*4b60*/  @P0 SHF.R.U32.HI R39, RZ, 0x1, R15.reuse ;  /* 0x00000001ff270819 */ /* 0x108fe4000001160f */
[C---:B------:R-:W-:Y:S02]  /*4b70*/  @P0 SHF.R.U64 R23, R14.reuse, 0x1, R15 ;  /* 0x000000010e170819 */ /* 0x040fe4000000120f */
[CC--:B------:R-:W-:Y:S02]  /*4b80*/  @P0 SHF.L.U32 R20, R14.reuse, R45.reuse, RZ ;  /* 0x0000002d0e140219 */ /* 0x0c0fe400000006ff */
[----:B------:R-:W-:Y:S02]  /*4b90*/  @P0 SHF.R.U64 R17, R17, R16, R19 ;  /* 0x0000001011110219 */ /* 0x000fe40000001213 */
[----:B------:R-:W-:-:S02]  /*4ba0*/  @P0 SHF.L.U64.HI R21, R14, R45, R15 ;  /* 0x0000002d0e150219 */ /* 0x000fc4000001020f */
[-C--:B------:R-:W-:Y:S02]  /*4bb0*/  @P0 SHF.R.U32.HI R18, RZ, R16.reuse, R19 ;  /* 0x00000010ff120219 */ /* 0x080fe40000011613 */
[----:B----4-:R-:W-:Y:S02]  /*4bc0*/  @P0 SHF.L.U32 R19, R12, R45, RZ ;  /* 0x0000002d0c130219 */ /* 0x010fe400000006ff */
[----:B0-----:R-:W-:Y:S02]  /*4bd0*/  @P0 SHF.R.U64 R40, R23, R16, R39 ;  /* 0x0000001017280219 */ /* 0x001fe40000001227 */
[----:B------:R-:W-:Y:S02]  /*4be0*/  @P0 LOP3.LUT R14, R20, R17, RZ, 0xfc, !PT ;  /* 0x00000011140e0212 */ /* 0x000fe400078efcff */
[----:B------:R-:W-:Y:S02]  /*4bf0*/  @P0 LOP3.LUT R15, R21, R18, RZ, 0xfc, !PT ;  /* 0x00000012150f0212 */ /* 0x000fe400078efcff */
[----:B------:R-:W-:-:S02]  /*4c00*/  @P0 SHF.L.U64.HI R17, R12, R45, R13 ;  /* 0x0000002d0c110219 */ /* 0x000fc4000001020d */
[----:B------:R-:W-:Y:S01]  /*4c10*/  @P0 LOP3.LUT R12, R19, R40, RZ, 0xfc, !PT ;  /* 0x00000028130c0212 */ /* 0x000fe200078efcff */
[C---:B------:R-:W-:Y:S01]  /*4c20*/  IMAD.SHL.U32 R19, R14.reuse, 0x4, RZ ;  /* 0x000000040e137824 */ /* 0x040fe200078e00ff */
[----:B------:R-:W-:Y:S02]  /*4c30*/  @P0 SHF.R.U32.HI R16, RZ, R16, R39 ;  /* 0x00000010ff100219 */ /* 0x000fe40000011627 */
[----:B------:R-:W-:Y:S02]  /*4c40*/  SHF.L.U64.HI R23, R14, 0x2, R15 ;  /* 0x000000020e177819 */ /* 0x000fe4000001020f */
[----:B------:R-:W-:Y:S02]  /*4c50*/  @P0 LOP3.LUT R13, R17, R16, RZ, 0xfc, !PT ;  /* 0x00000010110d0212 */ /* 0x000fe400078efcff */
[----:B------:R-:W-:Y:S02]  /*4c60*/  SHF.L.W.U32.HI R15, R15, 0x2, R12 ;  /* 0x000000020f0f7819 */ /* 0x000fe40000010e0c */
[----:B------:R-:W-:-:S02]  /*4c70*/  IADD3 RZ, P0, PT, RZ, -R19, RZ ;  /* 0x80000013ffff7210 */ /* 0x000fc40007f1e0ff */
[----:B------:R-:W-:Y:S02]  /*4c80*/  LOP3.LUT R14, RZ, R23, RZ, 0x33, !PT ;  /* 0x00000017ff0e7212 */ /* 0x000fe400078e33ff */
[----:B------:R-:W-:Y:S02]  /*4c90*/  SHF.L.W.U32.HI R12, R12, 0x2, R13 ;  /* 0x000000020c0c7819 */ /* 0x000fe40000010e0d */
[----:B------:R-:W-:Y:S02]  /*4ca0*/  LOP3.LUT R16, RZ, R15, RZ, 0x33, !PT ;  /* 0x0000000fff107212 */ /* 0x000fe400078e33ff */
[----:B------:R-:W-:Y:S02]  /*4cb0*/  IADD3.X R14, P0, PT, RZ, R14, RZ, P0, !PT ;  /* 0x0000000eff0e7210 */ /* 0x000fe4000071e4ff */
[----:B------:R-:W-:Y:S02]  /*4cc0*/  LOP3.LUT R17, RZ, R12, RZ, 0x33, !PT ;  /* 0x0000000cff117212 */ /* 0x000fe400078e33ff */
[----:B------:R-:W-:-:S02]  /*4cd0*/  IADD3.X R16, P2, PT, RZ, R16, RZ, P0, !PT ;  /* 0x00000010ff107210 */ /* 0x000fc4000075e4ff */
[----:B------:R-:W-:-:S03]  /*4ce0*/  ISETP.GT.U32.AND P3, PT, R15, -0x1, PT ;  /* 0xffffffff0f00780c */ /* 0x000fc60003f64070 */
[----:B------:R-:W-:Y:S01]  /*4cf0*/  IMAD.X R17, RZ, RZ, R17, P2 ;  /* 0x000000ffff117224 */ /* 0x000fe200010e0611 */
[----:B------:R-:W-:-:S04]  /*4d00*/  ISETP.GT.AND.EX P0, PT, R12, -0x1, PT, P3 ;  /* 0xffffffff0c00780c */ /* 0x000fc80003f04330 */
[----:B------:R-:W-:Y:S02]  /*4d10*/  SEL R17, R12, R17, P0 ;  /* 0x000000110c117207 */ /* 0x000fe40000000000 */
[----:B------:R-:W-:Y:S02]  /*4d20*/  SEL R21, R15, R16, P0 ;  /* 0x000000100f157207 */ /* 0x000fe40000000000 */
[----:B------:R-:W-:Y:S02]  /*4d30*/  ISETP.NE.U32.AND P2, PT, R17, RZ, PT ;  /* 0x000000ff1100720c */ /* 0x000fe40003f45070 */
[----:B------:R-:W-:Y:S02]  /*4d40*/  SEL R20, R23, R14, P0 ;  /* 0x0000000e17147207 */ /* 0x000fe40000000000 */
[----:B------:R-:W-:Y:S01]  /*4d50*/  SEL R15, R21, R17, !P2 ;  /* 0x00000011150f7207 */ /* 0x000fe20005000000 */
[----:B------:R-:W-:-:S05]  /*4d60*/  @!P0 IMAD.MOV R19, RZ, RZ, -R19 ;  /* 0x000000ffff138224 */ /* 0x000fca00078e0a13 */
[----:B------:R-:W0:Y:S02]  /*4d70*/  FLO.U32 R15, R15 ;  /* 0x0000000f000f7300 */ /* 0x000e2400000e0000 */
[C---:B0-----:R-:W-:Y:S02]  /*4d80*/  IADD3 R18, PT, PT, -R15.reuse, 0x1f, RZ ;  /* 0x0000001f0f127810 */ /* 0x041fe40007ffe1ff */
[----:B------:R-:W-:-:S03]  /*4d90*/  IADD3 R16, PT, PT, -R15, 0x3f, RZ ;  /* 0x0000003f0f107810 */ /* 0x000fc60007ffe1ff */
[----:B------:R-:W-:-:S05]  /*4da0*/  @P2 IMAD.MOV R16, RZ, RZ, R18 ;  /* 0x000000ffff102224 */ /* 0x000fca00078e0212 */
[----:B------:R-:W-:-:S13]  /*4db0*/  ISETP.NE.AND P2, PT, R16, RZ, PT ;  /* 0x000000ff1000720c */ /* 0x000fda0003f45270 */
[----:B------:R-:W-:Y:S05]  /*4dc0*/  @!P2 BRA `(.L_x_35) ;  /* 0x000000000028a947 */ /* 0x000fea0003800000 */
[C---:B------:R-:W-:Y:S02]  /*4dd0*/  LOP3.LUT R14, R16.reuse, 0x3f, RZ, 0xc0, !PT ;  /* 0x0000003f100e7812 */ /* 0x040fe400078ec0ff */
[--C-:B------:R-:W-:Y:S02]  /*4de0*/  SHF.R.U64 R18, R19, 0x1, R20.reuse ;  /* 0x0000000113127819 */ /* 0x100fe40000001214 */
[----:B------:R-:W-:Y:S02]  /*4df0*/  SHF.R.U32.HI R20, RZ, 0x1, R20 ;  /* 0x00000001ff147819 */ /* 0x000fe40000011614 */
[----:B------:R-:W-:Y:S02]  /*4e00*/  LOP3.LUT R15, R16, 0x3f, RZ, 0xc, !PT ;  /* 0x0000003f100f7812 */ /* 0x000fe400078e0cff */
[CC--:B------:R-:W-:Y:S02]  /*4e10*/  SHF.L.U64.HI R40, R21.reuse, R14.reuse, R17 ;  /* 0x0000000e15287219 */ /* 0x0c0fe40000010211 */
[----:B------:R-:W-:-:S02]  /*4e20*/  SHF.L.U32 R17, R21, R14, RZ ;  /* 0x0000000e15117219 */ /* 0x000fc400000006ff */
[-CC-:B------:R-:W-:Y:S02]  /*4e30*/  SHF.R.U64 R14, R18, R15.reuse, R20.reuse ;  /* 0x0000000f120e7219 */ /* 0x180fe40000001214 */
[----:B------:R-:W-:Y:S02]  /*4e40*/  SHF.R.U32.HI R15, RZ, R15, R20 ;  /* 0x0000000fff0f7219 */ /* 0x000fe40000011614 */
[----:B------:R-:W-:Y:S02]  /*4e50*/  LOP3.LUT R21, R17, R14, RZ, 0xfc, !PT ;  /* 0x0000000e11157212 */ /* 0x000fe400078efcff */
[----:B------:R-:W-:-:S07]  /*4e60*/  LOP3.LUT R17, R40, R15, RZ, 0xfc, !PT ;  /* 0x0000000f28117212 */ /* 0x000fce00078efcff */
.L_x_35:
[----:B------:R-:W-:Y:S05]  /*4e70*/  BSYNC.RECONVERGENT B3 ;  /* 0x0000000000037941 */ /* 0x000fea0003800200 */
.L_x_34:
[----:B------:R-:W-:-:S04]  /*4e80*/  IMAD.WIDE.U32 R18, R21, 0x2168c235, RZ ;  /* 0x2168c23515127825 */ /* 0x000fc800078e00ff */
[----:B------:R-:W-:Y:S01]  /*4e90*/  IMAD.MOV.U32 R14, RZ, RZ, R19 ;  /* 0x000000ffff0e7224 */ /* 0x000fe200078e0013 */
[----:B------:R-:W-:Y:S01]  /*4ea0*/  IADD3 RZ, P2, PT, R18, R18, RZ ;  /* 0x0000001212ff7210 */ /* 0x000fe20007f5e0ff */
[----:B------:R-:W-:Y:S02]  /*4eb0*/  IMAD.MOV.U32 R15, RZ, RZ, RZ ;  /* 0x000000ffff0f7224 */ /* 0x000fe400078e00ff */
[----:B------:R-:W-:-:S04]  /*4ec0*/  IMAD.HI.U32 R19, R17, -0x36f0255e, RZ ;  /* 0xc90fdaa211137827 */ /* 0x000fc800078e00ff */
[----:B------:R-:W-:-:S04]  /*4ed0*/  IMAD.WIDE.U32 R14, R21, -0x36f0255e, R14 ;  /* 0xc90fdaa2150e7825 */ /* 0x000fc800078e000e */
[C---:B------:R-:W-:Y:S02]  /*4ee0*/  IMAD R21, R17.reuse, -0x36f0255e, RZ ;  /* 0xc90fdaa211157824 */ /* 0x040fe400078e02ff */
[----:B------:R-:W-:-:S04]  /*4ef0*/  IMAD.WIDE.U32 R14, P3, R17, 0x2168c235, R14 ;  /* 0x2168c235110e7825 */ /* 0x000fc8000786000e */
[----:B------:R-:W-:Y:S01]  /*4f00*/  IMAD.X R17, RZ, RZ, R19, P3 ;  /* 0x000000ffff117224 */ /* 0x000fe200018e0613 */
[----:B------:R-:W-:Y:S02]  /*4f10*/  IADD3 R15, P3, PT, R21, R15, RZ ;  /* 0x0000000f150f7210 */ /* 0x000fe40007f7e0ff */
[----:B------:R-:W-:Y:S02]  /*4f20*/  IADD3.X RZ, P2, PT, R14, R14, RZ, P2, !PT ;  /* 0x0000000e0eff7210 */ /* 0x000fe4000175e4ff */
[C---:B------:R-:W-:Y:S01]  /*4f30*/  ISETP.GT.U32.AND P4, PT, R15.reuse, RZ, PT ;  /* 0x000000ff0f00720c */ /* 0x040fe20003f84070 */
[----:B------:R-:W-:Y:S01]  /*4f40*/  IMAD.X R17, RZ, RZ, R17, P3 ;  /* 0x000000ffff117224 */ /* 0x000fe200018e0611 */
[----:B------:R-:W-:-:S04]  /*4f50*/  IADD3.X R14, P3, PT, R15, R15, RZ, P2, !PT ;  /* 0x0000000f0f0e7210 */ /* 0x000fc8000177e4ff */
[C---:B------:R-:W-:Y:S01]  /*4f60*/  ISETP.GT.AND.EX P2, PT, R17.reuse, RZ, PT, P4 ;  /* 0x000000ff1100720c */ /* 0x040fe20003f44340 */
[----:B------:R-:W-:-:S03]  /*4f70*/  IMAD.X R18, R17, 0x1, R17, P3 ;  /* 0x0000000111127824 */ /* 0x000fc600018e0611 */
[----:B------:R-:W-:Y:S02]  /*4f80*/  SEL R15, R14, R15, P2 ;  /* 0x0000000f0e0f7207 */ /* 0x000fe40001000000 */
[----:B------:R-:W-:Y:S02]  /*4f90*/  SEL R18, R18, R17, P2 ;  /* 0x0000001112127207 */ /* 0x000fe40001000000 */
[----:B------:R-:W-:Y:S02]  /*4fa0*/  IADD3 R15, P3, PT, R15, 0x1, RZ ;  /* 0x000000010f0f7810 */ /* 0x000fe40007f7e0ff */
[----:B------:R-:W-:Y:S02]  /*4fb0*/  SEL R17, RZ, 0xffffffff, !P2 ;  /* 0xffffffffff117807 */ /* 0x000fe40005000000 */
[----:B------:R-:W-:Y:S01]  /*4fc0*/  LOP3.LUT P2, R14, R22, 0x80000000, RZ, 0xc0, !PT ;  /* 0x80000000160e7812 */ /* 0x000fe2000784c0ff */
[----:B------:R-:W-:Y:S02]  /*4fd0*/  IMAD.X R18, RZ, RZ, R18, P3 ;  /* 0x000000ffff127224 */ /* 0x000fe400018e0612 */
[----:B------:R-:W-:Y:S01]  /*4fe0*/  IMAD.IADD R16, R17, 0x1, -R16 ;  /* 0x0000000111107824 */ /* 0x000fe200078e0a10 */
[----:B------:R-:W-:-:S02]  /*4ff0*/  SHF.R.U32.HI R17, RZ, 0x1e, R13 ;  /* 0x0000001eff117819 */ /* 0x000fc4000001160d */
[----:B------:R-:W-:Y:S01]  /*5000*/  SHF.R.U64 R15, R15, 0xa, R18 ;  /* 0x0000000a0f0f7819 */ /* 0x000fe20000001212 */
[----:B------:R-:W-:Y:S01]  /*5010*/  IMAD.SHL.U32 R13, R16, 0x100000, RZ ;  /* 0x00100000100d7824 */ /* 0x000fe200078e00ff */
[----:B------:R-:W-:Y:S02]  /*5020*/  LEA.HI R12, R12, R17, RZ, 0x1 ;  /* 0x000000110c0c7211 */ /* 0x000fe400078f08ff */
[----:B------:R-:W-:Y:S02]  /*5030*/  IADD3 R15, P3, PT, R15, 0x1, RZ ;  /* 0x000000010f0f7810 */ /* 0x000fe40007f7e0ff */
[----:B------:R-:W-:Y:S01]  /*5040*/  @!P0 LOP3.LUT R14, R14, 0x80000000, RZ, 0x3c, !PT ;  /* 0x800000000e0e8812 */ /* 0x000fe200078e3cff */
[----:B------:R-:W-:Y:S01]  /*5050*/  @P2 IMAD.MOV R12, RZ, RZ, -R12 ;  /* 0x000000ffff0c2224 */ /* 0x000fe200078e0a0c */
[----:B------:R-:W-:-:S04]  /*5060*/  LEA.HI.X R18, R18, RZ, RZ, 0x16, P3 ;  /* 0x000000ff12127211 */ /* 0x000fc800018fb4ff */
[--C-:B------:R-:W-:Y:S02]  /*5070*/  SHF.R.U64 R15, R15, 0x1, R18.reuse ;  /* 0x000000010f0f7819 */ /* 0x100fe40000001212 */
[----:B------:R-:W-:Y:S02]  /*5080*/  SHF.R.U32.HI R16, RZ, 0x1, R18 ;  /* 0x00000001ff107819 */ /* 0x000fe40000011612 */
[----:B------:R-:W-:-:S04]  /*5090*/  IADD3 R42, P3, P4, RZ, RZ, R15 ;  /* 0x000000ffff2a7210 */ /* 0x000fc80007c7e00f */
[----:B------:R-:W-:-:S04]  /*50a0*/  IADD3.X R13, PT, PT, R13, 0x3fe00000, R16, P3, P4 ;  /* 0x3fe000000d0d7810 */ /* 0x000fc80001fe8410 */
[----:B------:R-:W-:-:S07]  /*50b0*/  LOP3.LUT R22, R13, R14, RZ, 0xfc, !PT ;  /* 0x0000000e0d167212 */ /* 0x000fce00078efcff */
.L_x_29:
[----:B------:R-:W-:Y:S02]  /*50c0*/  IMAD.MOV.U32 R39, RZ, RZ, 0x0 ;  /* 0x00000000ff277424 */ /* 0x000fe400078e00ff */
[----:B------:R-:W-:Y:S02]  /*50d0*/  IMAD.MOV.U32 R43, RZ, RZ, R22 ;  /* 0x000000ffff2b7224 */ /* 0x000fe400078e0016 */
[----:B------:R-:W-:Y:S05]  /*50e0*/  RET.REL.NODEC R38 `(_Z15kernel_problem1iiiiP2QMS0_P3VelS2_PiPh) ;  /* 0xffffffac26c47950 */ /* 0x000fea0003c3ffff */
.L_x_36:
[----:B------:R-:W-:-:S00]  /*50f0*/  BRA `(.L_x_36) ;  /* 0xfffffffc00fc7947 */ /* 0x000fc0000383ffff */
[----:B------:R-:W-:-:S00]  /*5100*/  NOP ;  /* 0x0000000000007918 */ /* 0x000fc00000000000 */
[----:B------:R-:W-:-:S00]  /*5110*/  NOP ;  /* 0x0000000000007918 */ /* 0x000fc00000000000 */
[----:B------:R-:W-:-:S00]  /*5120*/  NOP ;  /* 0x0000000000007918 */ /* 0x000fc00000000000 */
[----:B------:R-:W-:-:S00]  /*5130*/  NOP ;  /* 0x0000000000007918 */ /* 0x000fc00000000000 */
[----:B------:R-:W-:-:S00]  /*5140*/  NOP ;  /* 0x0000000000007918 */ /* 0x000fc00000000000 */
[----:B------:R-:W-:-:S00]  /*5150*/  NOP ;  /* 0x0000000000007918 */ /* 0x000fc00000000000 */
[----:B------:R-:W-:-:S00]  /*5160*/  NOP ;  /* 0x0000000000007918 */ /* 0x000fc00000000000 */
[----:B------:R-:W-:-:S00]  /*5170*/  NOP ;  /* 0x0000000000007918 */ /* 0x000fc00000000000 */
.L_x_39:


//--------------------- .nv.global.init           --------------------------
	.section	.nv.global.init,"aw",@progbits
	.align	16
.nv.global.init:
	.type		__cudart_sin_cos_coeffs,@object
	.size		__cudart_sin_cos_coeffs,(__cudart_i2opi_d - __cudart_sin_cos_coeffs)
__cudart_sin_cos_coeffs:
        /*0000*/ 	.byte	0x46, 0xd2, 0xb0, 0x2c, 0xf1, 0xe5, 0x5a, 0xbe, 0x92, 0xe3, 0xac, 0x69, 0xe3, 0x1d, 0xc7, 0x3e
        /*0010*/ 	.byte	0xa1, 0x62, 0xdb, 0x19, 0xa0, 0x01, 0x2a, 0xbf, 0x18, 0x08, 0x11, 0x11, 0x11, 0x11, 0x81, 0x3f
        /*0020*/ 	.byte	0x54, 0x55, 0x55, 0x55, 0x55, 0x55, 0xc5, 0xbf, 0x00, 0x00, 0x00, 0x00, 0x00, 0x00, 0x00, 0x00
        /*0030*/ 	.byte	0x00, 0x00, 0x00, 0x00, 0x00, 0x00, 0x00, 0x00, 0x64, 0x81, 0xfd, 0x20, 0x83, 0xff, 0xa8, 0xbd
        /*0040*/ 	.byte	0x28, 0x85, 0xef, 0xc1, 0xa7, 0xee, 0x21, 0x3e, 0xd9, 0xe6, 0x06, 0x8e, 0x4f, 0x7e, 0x92, 0xbe
        /*0050*/ 	.byte	0xe9, 0xbc, 0xdd, 0x19, 0xa0, 0x01, 0xfa, 0x3e, 0x47, 0x5d, 0xc1, 0x16, 0x6c, 0xc1, 0x56, 0xbf
        /*0060*/ 	.byte	0x51, 0x55, 0x55, 0x55, 0x55, 0x55, 0xa5, 0x3f, 0x00, 0x00, 0x00, 0x00, 0x00, 0x00, 0xe0, 0xbf
        /*0070*/ 	.byte	0x00, 0x00, 0x00, 0x00, 0x00, 0x00, 0xf0, 0x3f, 0x00, 0x00, 0x00, 0x00, 0x00, 0x00, 0x00, 0x00
	.type		__cudart_i2opi_d,@object
	.size		__cudart_i2opi_d,(.L_0 - __cudart_i2opi_d)
__cudart_i2opi_d:
        /* <DEDUP_REMOVED lines=9> */
.L_0:


//--------------------- .nv.shared._Z15kernel_problem1iiiiP2QMS0_P3VelS2_PiPh --------------------------
	.section	.nv.shared._Z15kernel_problem1iiiiP2QMS0_P3VelS2_PiPh,"aw",@nobits
	.sectionflags	@""
	.align	4
.nv.shared._Z15kernel_problem1iiiiP2QMS0_P3VelS2_PiPh:
	.zero		5248


//--------------------- .nv.shared.reserved.0     --------------------------
	.section	.nv.shared.reserved.0,"aw",@nobits
	.weak		__nv_reservedSMEM_offset_0_alias
	.size		__nv_reservedSMEM_offset_0_alias, 0, 64
	.other		__nv_reservedSMEM_offset_0_alias,@"STO_CUDA_RESERVED_SHARED STV_DEFAULT"
__nv_reservedSMEM_offset_0_alias:
	.zero		0
	.zero		64


//--------------------- .nv.constant0._Z15kernel_problem1iiiiP2QMS0_P3VelS2_PiPh --------------------------
	.section	.nv.constant0._Z15kernel_problem1iiiiP2QMS0_P3VelS2_PiPh,"a",@progbits
	.sectionflags	@""
	.align	4
.nv.constant0._Z15kernel_problem1iiiiP2QMS0_P3VelS2_PiPh:
	.zero		960


//--------------------- SYMBOLS --------------------------

	.type		.nv.reservedSmem.offset0,@object
	.size		.nv.reservedSmem.offset0,0x4
	.type		.nv.reservedSmem.cap,@object
	.size		.nv.reservedSmem.cap,0x4
